//
// Generated by NVIDIA NVVM Compiler
//
// Compiler Build ID: CL-36424714
// Cuda compilation tools, release 13.0, V13.0.88
// Based on NVVM 20.0.0
//

.version 9.0
.target sm_100
.address_size 64

	// .globl	_Z11ccsd_kernelPKdS0_S0_S0_S0_S0_S0_S0_S0_S0_S0_S0_S0_S0_S0_dPdS1_S1_S1_iii
// _ZZ11ccsd_kernelPKdS0_S0_S0_S0_S0_S0_S0_S0_S0_S0_S0_S0_S0_S0_dPdS1_S1_S1_iiiE2t1 has been demoted
// _ZZ11ccsd_kernelPKdS0_S0_S0_S0_S0_S0_S0_S0_S0_S0_S0_S0_S0_S0_dPdS1_S1_S1_iiiE2t2 has been demoted
// _ZZ11ccsd_kernelPKdS0_S0_S0_S0_S0_S0_S0_S0_S0_S0_S0_S0_S0_S0_dPdS1_S1_S1_iiiE2t3 has been demoted
// _ZZ11ccsd_kernelPKdS0_S0_S0_S0_S0_S0_S0_S0_S0_S0_S0_S0_S0_S0_dPdS1_S1_S1_iiiE2t4 has been demoted
.global .align 1 .b8 _ZN34_INTERNAL_2077d668_4_k_cu_d79371a14cuda3std3__45__cpo5beginE[1];
.global .align 1 .b8 _ZN34_INTERNAL_2077d668_4_k_cu_d79371a14cuda3std3__45__cpo3endE[1];
.global .align 1 .b8 _ZN34_INTERNAL_2077d668_4_k_cu_d79371a14cuda3std3__45__cpo6cbeginE[1];
.global .align 1 .b8 _ZN34_INTERNAL_2077d668_4_k_cu_d79371a14cuda3std3__45__cpo4cendE[1];
.global .align 1 .b8 _ZN34_INTERNAL_2077d668_4_k_cu_d79371a14cuda3std3__45__cpo6rbeginE[1];
.global .align 1 .b8 _ZN34_INTERNAL_2077d668_4_k_cu_d79371a14cuda3std3__45__cpo4rendE[1];
.global .align 1 .b8 _ZN34_INTERNAL_2077d668_4_k_cu_d79371a14cuda3std3__45__cpo7crbeginE[1];
.global .align 1 .b8 _ZN34_INTERNAL_2077d668_4_k_cu_d79371a14cuda3std3__45__cpo5crendE[1];
.global .align 1 .b8 _ZN34_INTERNAL_2077d668_4_k_cu_d79371a14cuda3std3__436_GLOBAL__N__2077d668_4_k_cu_d79371a16ignoreE[1];
.global .align 1 .b8 _ZN34_INTERNAL_2077d668_4_k_cu_d79371a14cuda3std3__419piecewise_constructE[1];
.global .align 1 .b8 _ZN34_INTERNAL_2077d668_4_k_cu_d79371a14cuda3std3__48in_placeE[1];
.global .align 1 .b8 _ZN34_INTERNAL_2077d668_4_k_cu_d79371a14cuda3std3__420unreachable_sentinelE[1];
.global .align 1 .b8 _ZN34_INTERNAL_2077d668_4_k_cu_d79371a14cuda3std3__47nulloptE[1];
.global .align 1 .b8 _ZN34_INTERNAL_2077d668_4_k_cu_d79371a14cuda3std3__48unexpectE[1];
.global .align 1 .b8 _ZN34_INTERNAL_2077d668_4_k_cu_d79371a14cuda3std6ranges3__45__cpo4swapE[1];
.global .align 1 .b8 _ZN34_INTERNAL_2077d668_4_k_cu_d79371a14cuda3std6ranges3__45__cpo9iter_moveE[1];
.global .align 1 .b8 _ZN34_INTERNAL_2077d668_4_k_cu_d79371a14cuda3std6ranges3__45__cpo5beginE[1];
.global .align 1 .b8 _ZN34_INTERNAL_2077d668_4_k_cu_d79371a14cuda3std6ranges3__45__cpo3endE[1];
.global .align 1 .b8 _ZN34_INTERNAL_2077d668_4_k_cu_d79371a14cuda3std6ranges3__45__cpo6cbeginE[1];
.global .align 1 .b8 _ZN34_INTERNAL_2077d668_4_k_cu_d79371a14cuda3std6ranges3__45__cpo4cendE[1];
.global .align 1 .b8 _ZN34_INTERNAL_2077d668_4_k_cu_d79371a14cuda3std6ranges3__45__cpo7advanceE[1];
.global .align 1 .b8 _ZN34_INTERNAL_2077d668_4_k_cu_d79371a14cuda3std6ranges3__45__cpo9iter_swapE[1];
.global .align 1 .b8 _ZN34_INTERNAL_2077d668_4_k_cu_d79371a14cuda3std6ranges3__45__cpo4nextE[1];
.global .align 1 .b8 _ZN34_INTERNAL_2077d668_4_k_cu_d79371a14cuda3std6ranges3__45__cpo4prevE[1];
.global .align 1 .b8 _ZN34_INTERNAL_2077d668_4_k_cu_d79371a14cuda3std6ranges3__45__cpo4dataE[1];
.global .align 1 .b8 _ZN34_INTERNAL_2077d668_4_k_cu_d79371a14cuda3std6ranges3__45__cpo5cdataE[1];
.global .align 1 .b8 _ZN34_INTERNAL_2077d668_4_k_cu_d79371a14cuda3std6ranges3__45__cpo4sizeE[1];
.global .align 1 .b8 _ZN34_INTERNAL_2077d668_4_k_cu_d79371a14cuda3std6ranges3__45__cpo5ssizeE[1];
.global .align 1 .b8 _ZN34_INTERNAL_2077d668_4_k_cu_d79371a14cuda3std6ranges3__45__cpo8distanceE[1];
.global .align 1 .b8 _ZN34_INTERNAL_2077d668_4_k_cu_d79371a16thrust24THRUST_300001_SM_1000_NS6system6detail10sequential3seqE[1];
.global .align 1 .b8 _ZN34_INTERNAL_2077d668_4_k_cu_d79371a16thrust24THRUST_300001_SM_1000_NS12placeholders2_1E[1];
.global .align 1 .b8 _ZN34_INTERNAL_2077d668_4_k_cu_d79371a16thrust24THRUST_300001_SM_1000_NS12placeholders2_2E[1];
.global .align 1 .b8 _ZN34_INTERNAL_2077d668_4_k_cu_d79371a16thrust24THRUST_300001_SM_1000_NS12placeholders2_3E[1];
.global .align 1 .b8 _ZN34_INTERNAL_2077d668_4_k_cu_d79371a16thrust24THRUST_300001_SM_1000_NS12placeholders2_4E[1];
.global .align 1 .b8 _ZN34_INTERNAL_2077d668_4_k_cu_d79371a16thrust24THRUST_300001_SM_1000_NS12placeholders2_5E[1];
.global .align 1 .b8 _ZN34_INTERNAL_2077d668_4_k_cu_d79371a16thrust24THRUST_300001_SM_1000_NS12placeholders2_6E[1];
.global .align 1 .b8 _ZN34_INTERNAL_2077d668_4_k_cu_d79371a16thrust24THRUST_300001_SM_1000_NS12placeholders2_7E[1];
.global .align 1 .b8 _ZN34_INTERNAL_2077d668_4_k_cu_d79371a16thrust24THRUST_300001_SM_1000_NS12placeholders2_8E[1];
.global .align 1 .b8 _ZN34_INTERNAL_2077d668_4_k_cu_d79371a16thrust24THRUST_300001_SM_1000_NS12placeholders2_9E[1];
.global .align 1 .b8 _ZN34_INTERNAL_2077d668_4_k_cu_d79371a16thrust24THRUST_300001_SM_1000_NS12placeholders3_10E[1];

.visible .entry _Z11ccsd_kernelPKdS0_S0_S0_S0_S0_S0_S0_S0_S0_S0_S0_S0_S0_S0_dPdS1_S1_S1_iii(
	.param .u64 .ptr .align 1 _Z11ccsd_kernelPKdS0_S0_S0_S0_S0_S0_S0_S0_S0_S0_S0_S0_S0_S0_dPdS1_S1_S1_iii_param_0,
	.param .u64 .ptr .align 1 _Z11ccsd_kernelPKdS0_S0_S0_S0_S0_S0_S0_S0_S0_S0_S0_S0_S0_S0_dPdS1_S1_S1_iii_param_1,
	.param .u64 .ptr .align 1 _Z11ccsd_kernelPKdS0_S0_S0_S0_S0_S0_S0_S0_S0_S0_S0_S0_S0_S0_dPdS1_S1_S1_iii_param_2,
	.param .u64 .ptr .align 1 _Z11ccsd_kernelPKdS0_S0_S0_S0_S0_S0_S0_S0_S0_S0_S0_S0_S0_S0_dPdS1_S1_S1_iii_param_3,
	.param .u64 .ptr .align 1 _Z11ccsd_kernelPKdS0_S0_S0_S0_S0_S0_S0_S0_S0_S0_S0_S0_S0_S0_dPdS1_S1_S1_iii_param_4,
	.param .u64 .ptr .align 1 _Z11ccsd_kernelPKdS0_S0_S0_S0_S0_S0_S0_S0_S0_S0_S0_S0_S0_S0_dPdS1_S1_S1_iii_param_5,
	.param .u64 .ptr .align 1 _Z11ccsd_kernelPKdS0_S0_S0_S0_S0_S0_S0_S0_S0_S0_S0_S0_S0_S0_dPdS1_S1_S1_iii_param_6,
	.param .u64 .ptr .align 1 _Z11ccsd_kernelPKdS0_S0_S0_S0_S0_S0_S0_S0_S0_S0_S0_S0_S0_S0_dPdS1_S1_S1_iii_param_7,
	.param .u64 .ptr .align 1 _Z11ccsd_kernelPKdS0_S0_S0_S0_S0_S0_S0_S0_S0_S0_S0_S0_S0_S0_dPdS1_S1_S1_iii_param_8,
	.param .u64 .ptr .align 1 _Z11ccsd_kernelPKdS0_S0_S0_S0_S0_S0_S0_S0_S0_S0_S0_S0_S0_S0_dPdS1_S1_S1_iii_param_9,
	.param .u64 .ptr .align 1 _Z11ccsd_kernelPKdS0_S0_S0_S0_S0_S0_S0_S0_S0_S0_S0_S0_S0_S0_dPdS1_S1_S1_iii_param_10,
	.param .u64 .ptr .align 1 _Z11ccsd_kernelPKdS0_S0_S0_S0_S0_S0_S0_S0_S0_S0_S0_S0_S0_S0_dPdS1_S1_S1_iii_param_11,
	.param .u64 .ptr .align 1 _Z11ccsd_kernelPKdS0_S0_S0_S0_S0_S0_S0_S0_S0_S0_S0_S0_S0_S0_dPdS1_S1_S1_iii_param_12,
	.param .u64 .ptr .align 1 _Z11ccsd_kernelPKdS0_S0_S0_S0_S0_S0_S0_S0_S0_S0_S0_S0_S0_S0_dPdS1_S1_S1_iii_param_13,
	.param .u64 .ptr .align 1 _Z11ccsd_kernelPKdS0_S0_S0_S0_S0_S0_S0_S0_S0_S0_S0_S0_S0_S0_dPdS1_S1_S1_iii_param_14,
	.param .f64 _Z11ccsd_kernelPKdS0_S0_S0_S0_S0_S0_S0_S0_S0_S0_S0_S0_S0_S0_dPdS1_S1_S1_iii_param_15,
	.param .u64 .ptr .align 1 _Z11ccsd_kernelPKdS0_S0_S0_S0_S0_S0_S0_S0_S0_S0_S0_S0_S0_S0_dPdS1_S1_S1_iii_param_16,
	.param .u64 .ptr .align 1 _Z11ccsd_kernelPKdS0_S0_S0_S0_S0_S0_S0_S0_S0_S0_S0_S0_S0_S0_dPdS1_S1_S1_iii_param_17,
	.param .u64 .ptr .align 1 _Z11ccsd_kernelPKdS0_S0_S0_S0_S0_S0_S0_S0_S0_S0_S0_S0_S0_S0_dPdS1_S1_S1_iii_param_18,
	.param .u64 .ptr .align 1 _Z11ccsd_kernelPKdS0_S0_S0_S0_S0_S0_S0_S0_S0_S0_S0_S0_S0_S0_dPdS1_S1_S1_iii_param_19,
	.param .u32 _Z11ccsd_kernelPKdS0_S0_S0_S0_S0_S0_S0_S0_S0_S0_S0_S0_S0_S0_dPdS1_S1_S1_iii_param_20,
	.param .u32 _Z11ccsd_kernelPKdS0_S0_S0_S0_S0_S0_S0_S0_S0_S0_S0_S0_S0_S0_dPdS1_S1_S1_iii_param_21,
	.param .u32 _Z11ccsd_kernelPKdS0_S0_S0_S0_S0_S0_S0_S0_S0_S0_S0_S0_S0_S0_dPdS1_S1_S1_iii_param_22
)
{
	.reg .pred 	%p<11>;
	.reg .b32 	%r<101>;
	.reg .b64 	%rd<83>;
	.reg .b64 	%fd<246>;
	// demoted variable
	.shared .align 8 .b8 _ZZ11ccsd_kernelPKdS0_S0_S0_S0_S0_S0_S0_S0_S0_S0_S0_S0_S0_S0_dPdS1_S1_S1_iiiE2t1[80];
	// demoted variable
	.shared .align 8 .b8 _ZZ11ccsd_kernelPKdS0_S0_S0_S0_S0_S0_S0_S0_S0_S0_S0_S0_S0_S0_dPdS1_S1_S1_iiiE2t2[80];
	// demoted variable
	.shared .align 8 .b8 _ZZ11ccsd_kernelPKdS0_S0_S0_S0_S0_S0_S0_S0_S0_S0_S0_S0_S0_S0_dPdS1_S1_S1_iiiE2t3[80];
	// demoted variable
	.shared .align 8 .b8 _ZZ11ccsd_kernelPKdS0_S0_S0_S0_S0_S0_S0_S0_S0_S0_S0_S0_S0_S0_dPdS1_S1_S1_iiiE2t4[80];
	ld.param.u64 	%rd4, [_Z11ccsd_kernelPKdS0_S0_S0_S0_S0_S0_S0_S0_S0_S0_S0_S0_S0_S0_dPdS1_S1_S1_iii_param_3];
	ld.param.u64 	%rd8, [_Z11ccsd_kernelPKdS0_S0_S0_S0_S0_S0_S0_S0_S0_S0_S0_S0_S0_S0_dPdS1_S1_S1_iii_param_7];
	ld.param.u64 	%rd9, [_Z11ccsd_kernelPKdS0_S0_S0_S0_S0_S0_S0_S0_S0_S0_S0_S0_S0_S0_dPdS1_S1_S1_iii_param_8];
	ld.param.u64 	%rd10, [_Z11ccsd_kernelPKdS0_S0_S0_S0_S0_S0_S0_S0_S0_S0_S0_S0_S0_S0_dPdS1_S1_S1_iii_param_9];
	ld.param.f64 	%fd21, [_Z11ccsd_kernelPKdS0_S0_S0_S0_S0_S0_S0_S0_S0_S0_S0_S0_S0_S0_dPdS1_S1_S1_iii_param_15];
	ld.param.u64 	%rd16, [_Z11ccsd_kernelPKdS0_S0_S0_S0_S0_S0_S0_S0_S0_S0_S0_S0_S0_S0_dPdS1_S1_S1_iii_param_16];
	ld.param.u32 	%r7, [_Z11ccsd_kernelPKdS0_S0_S0_S0_S0_S0_S0_S0_S0_S0_S0_S0_S0_S0_dPdS1_S1_S1_iii_param_20];
	ld.param.u32 	%r8, [_Z11ccsd_kernelPKdS0_S0_S0_S0_S0_S0_S0_S0_S0_S0_S0_S0_S0_S0_dPdS1_S1_S1_iii_param_21];
	ld.param.u32 	%r10, [_Z11ccsd_kernelPKdS0_S0_S0_S0_S0_S0_S0_S0_S0_S0_S0_S0_S0_S0_dPdS1_S1_S1_iii_param_22];
	mov.u32 	%r11, %ctaid.x;
	mov.u32 	%r12, %ntid.x;
	mov.u32 	%r1, %tid.x;
	mad.lo.s32 	%r2, %r11, %r12, %r1;
	mov.u32 	%r13, %ctaid.y;
	mov.u32 	%r14, %ntid.y;
	mov.u32 	%r3, %tid.y;
	mad.lo.s32 	%r15, %r13, %r14, %r3;
	max.s32 	%r16, %r2, %r15;
	setp.ge.s32 	%p1, %r16, %r10;
	mov.f64 	%fd238, 0d0000000000000000;
	mov.f64 	%fd239, %fd238;
	mov.f64 	%fd240, %fd238;
	mov.f64 	%fd241, %fd238;
	@%p1 bra 	$L__BB0_2;
	ld.param.u64 	%rd79, [_Z11ccsd_kernelPKdS0_S0_S0_S0_S0_S0_S0_S0_S0_S0_S0_S0_S0_S0_dPdS1_S1_S1_iii_param_14];
	ld.param.u64 	%rd78, [_Z11ccsd_kernelPKdS0_S0_S0_S0_S0_S0_S0_S0_S0_S0_S0_S0_S0_S0_dPdS1_S1_S1_iii_param_13];
	ld.param.u64 	%rd77, [_Z11ccsd_kernelPKdS0_S0_S0_S0_S0_S0_S0_S0_S0_S0_S0_S0_S0_S0_dPdS1_S1_S1_iii_param_12];
	ld.param.u64 	%rd76, [_Z11ccsd_kernelPKdS0_S0_S0_S0_S0_S0_S0_S0_S0_S0_S0_S0_S0_S0_dPdS1_S1_S1_iii_param_11];
	ld.param.u64 	%rd75, [_Z11ccsd_kernelPKdS0_S0_S0_S0_S0_S0_S0_S0_S0_S0_S0_S0_S0_S0_dPdS1_S1_S1_iii_param_10];
	ld.param.u64 	%rd74, [_Z11ccsd_kernelPKdS0_S0_S0_S0_S0_S0_S0_S0_S0_S0_S0_S0_S0_S0_dPdS1_S1_S1_iii_param_6];
	ld.param.u64 	%rd73, [_Z11ccsd_kernelPKdS0_S0_S0_S0_S0_S0_S0_S0_S0_S0_S0_S0_S0_S0_dPdS1_S1_S1_iii_param_5];
	ld.param.u64 	%rd72, [_Z11ccsd_kernelPKdS0_S0_S0_S0_S0_S0_S0_S0_S0_S0_S0_S0_S0_S0_dPdS1_S1_S1_iii_param_4];
	ld.param.u64 	%rd71, [_Z11ccsd_kernelPKdS0_S0_S0_S0_S0_S0_S0_S0_S0_S0_S0_S0_S0_S0_dPdS1_S1_S1_iii_param_2];
	ld.param.u64 	%rd70, [_Z11ccsd_kernelPKdS0_S0_S0_S0_S0_S0_S0_S0_S0_S0_S0_S0_S0_S0_dPdS1_S1_S1_iii_param_1];
	ld.param.u64 	%rd69, [_Z11ccsd_kernelPKdS0_S0_S0_S0_S0_S0_S0_S0_S0_S0_S0_S0_S0_S0_dPdS1_S1_S1_iii_param_0];
	cvta.to.global.u64 	%rd20, %rd79;
	cvta.to.global.u64 	%rd21, %rd69;
	cvta.to.global.u64 	%rd22, %rd70;
	cvta.to.global.u64 	%rd23, %rd71;
	cvta.to.global.u64 	%rd24, %rd4;
	cvta.to.global.u64 	%rd25, %rd72;
	cvta.to.global.u64 	%rd26, %rd73;
	cvta.to.global.u64 	%rd27, %rd74;
	cvta.to.global.u64 	%rd28, %rd8;
	cvta.to.global.u64 	%rd29, %rd75;
	cvta.to.global.u64 	%rd30, %rd78;
	cvta.to.global.u64 	%rd31, %rd10;
	cvta.to.global.u64 	%rd32, %rd77;
	cvta.to.global.u64 	%rd33, %rd9;
	cvta.to.global.u64 	%rd34, %rd76;
	add.s32 	%r17, %r8, %r7;
	add.s32 	%r18, %r17, %r2;
	mul.wide.s32 	%rd35, %r18, 8;
	add.s64 	%rd36, %rd20, %rd35;
	ld.global.nc.f64 	%fd23, [%rd36];
	add.s32 	%r19, %r17, %r15;
	mul.wide.s32 	%rd37, %r19, 8;
	add.s64 	%rd38, %rd20, %rd37;
	ld.global.nc.f64 	%fd24, [%rd38];
	add.f64 	%fd25, %fd23, %fd24;
	add.f64 	%fd26, %fd21, %fd25;
	rcp.rn.f64 	%fd27, %fd26;
	neg.f64 	%fd28, %fd27;
	mad.lo.s32 	%r20, %r10, %r15, %r2;
	mad.lo.s32 	%r21, %r10, %r2, %r15;
	mul.wide.s32 	%rd39, %r20, 8;
	add.s64 	%rd40, %rd21, %rd39;
	ld.global.nc.f64 	%fd29, [%rd40];
	add.s64 	%rd41, %rd22, %rd39;
	ld.global.nc.f64 	%fd30, [%rd41];
	mul.wide.s32 	%rd42, %r21, 8;
	add.s64 	%rd43, %rd21, %rd42;
	ld.global.nc.f64 	%fd31, [%rd43];
	add.s64 	%rd44, %rd22, %rd42;
	ld.global.nc.f64 	%fd32, [%rd44];
	add.s64 	%rd45, %rd23, %rd39;
	ld.global.nc.f64 	%fd33, [%rd45];
	add.s64 	%rd46, %rd24, %rd39;
	ld.global.nc.f64 	%fd34, [%rd46];
	add.s64 	%rd47, %rd23, %rd42;
	ld.global.nc.f64 	%fd35, [%rd47];
	add.s64 	%rd48, %rd24, %rd42;
	ld.global.nc.f64 	%fd36, [%rd48];
	add.s64 	%rd49, %rd25, %rd39;
	ld.global.nc.f64 	%fd37, [%rd49];
	add.s64 	%rd50, %rd26, %rd39;
	ld.global.nc.f64 	%fd38, [%rd50];
	add.s64 	%rd51, %rd25, %rd42;
	ld.global.nc.f64 	%fd39, [%rd51];
	add.s64 	%rd52, %rd26, %rd42;
	ld.global.nc.f64 	%fd40, [%rd52];
	add.s64 	%rd53, %rd27, %rd39;
	ld.global.nc.f64 	%fd41, [%rd53];
	add.s64 	%rd54, %rd28, %rd39;
	ld.global.nc.f64 	%fd42, [%rd54];
	add.s64 	%rd55, %rd27, %rd42;
	ld.global.nc.f64 	%fd43, [%rd55];
	add.s64 	%rd56, %rd28, %rd42;
	ld.global.nc.f64 	%fd44, [%rd56];
	add.f64 	%fd45, %fd30, %fd31;
	add.f64 	%fd46, %fd45, %fd36;
	add.f64 	%fd47, %fd46, %fd37;
	add.f64 	%fd48, %fd47, %fd43;
	mul.f64 	%fd49, %fd28, %fd48;
	add.f64 	%fd50, %fd34, %fd34;
	sub.f64 	%fd51, %fd30, %fd50;
	add.f64 	%fd52, %fd38, %fd38;
	sub.f64 	%fd53, %fd51, %fd52;
	add.f64 	%fd54, %fd53, %fd42;
	mul.f64 	%fd55, %fd54, %fd49;
	add.f64 	%fd56, %fd29, %fd32;
	add.f64 	%fd57, %fd56, %fd35;
	add.f64 	%fd58, %fd57, %fd39;
	mul.f64 	%fd59, %fd28, %fd58;
	add.f64 	%fd60, %fd30, %fd30;
	sub.f64 	%fd61, %fd60, %fd34;
	sub.f64 	%fd62, %fd61, %fd38;
	fma.rn.f64 	%fd63, %fd42, 0d4000000000000000, %fd62;
	mul.f64 	%fd64, %fd59, %fd63;
	sub.f64 	%fd65, %fd55, %fd64;
	mul.f64 	%fd66, %fd28, 0d4008000000000000;
	add.f64 	%fd67, %fd29, %fd39;
	fma.rn.f64 	%fd68, %fd44, 0d4000000000000000, %fd67;
	mul.f64 	%fd69, %fd29, %fd68;
	fma.rn.f64 	%fd70, %fd33, %fd36, %fd69;
	fma.rn.f64 	%fd71, %fd37, %fd42, %fd70;
	fma.rn.f64 	%fd238, %fd66, %fd71, %fd65;
	add.f64 	%fd72, %fd57, %fd38;
	add.f64 	%fd73, %fd72, %fd44;
	mul.f64 	%fd74, %fd28, %fd73;
	add.f64 	%fd75, %fd33, %fd33;
	sub.f64 	%fd76, %fd29, %fd75;
	add.f64 	%fd77, %fd37, %fd37;
	sub.f64 	%fd78, %fd76, %fd77;
	add.f64 	%fd79, %fd78, %fd41;
	mul.f64 	%fd80, %fd79, %fd74;
	add.f64 	%fd81, %fd46, %fd40;
	mul.f64 	%fd82, %fd28, %fd81;
	add.f64 	%fd83, %fd29, %fd29;
	sub.f64 	%fd84, %fd83, %fd33;
	sub.f64 	%fd85, %fd84, %fd37;
	fma.rn.f64 	%fd86, %fd41, 0d4000000000000000, %fd85;
	mul.f64 	%fd87, %fd82, %fd86;
	sub.f64 	%fd88, %fd80, %fd87;
	add.f64 	%fd89, %fd30, %fd40;
	fma.rn.f64 	%fd90, %fd43, 0d4000000000000000, %fd89;
	mul.f64 	%fd91, %fd30, %fd90;
	fma.rn.f64 	%fd92, %fd34, %fd35, %fd91;
	fma.rn.f64 	%fd93, %fd38, %fd41, %fd92;
	fma.rn.f64 	%fd239, %fd66, %fd93, %fd88;
	mul.wide.s32 	%rd57, %r2, 8;
	add.s64 	%rd58, %rd29, %rd57;
	ld.global.nc.f64 	%fd94, [%rd58];
	add.s64 	%rd59, %rd30, %rd57;
	ld.global.nc.f64 	%fd95, [%rd59];
	mul.wide.u32 	%rd60, %r15, 8;
	add.s64 	%rd61, %rd31, %rd60;
	ld.global.nc.f64 	%fd96, [%rd61];
	add.s64 	%rd62, %rd32, %rd60;
	ld.global.nc.f64 	%fd97, [%rd62];
	add.s64 	%rd63, %rd33, %rd60;
	ld.global.nc.f64 	%fd98, [%rd63];
	add.s64 	%rd64, %rd34, %rd60;
	ld.global.nc.f64 	%fd99, [%rd64];
	mul.f64 	%fd100, %fd28, %fd94;
	mul.f64 	%fd101, %fd100, %fd96;
	add.f64 	%fd102, %fd30, %fd33;
	add.f64 	%fd103, %fd102, %fd43;
	add.f64 	%fd104, %fd38, %fd41;
	add.f64 	%fd105, %fd35, %fd104;
	add.f64 	%fd106, %fd29, %fd105;
	add.f64 	%fd107, %fd34, %fd106;
	add.f64 	%fd108, %fd39, %fd107;
	add.f64 	%fd109, %fd108, %fd108;
	sub.f64 	%fd110, %fd103, %fd109;
	add.f64 	%fd111, %fd37, %fd42;
	add.f64 	%fd112, %fd31, %fd111;
	fma.rn.f64 	%fd113, %fd112, 0d4010000000000000, %fd110;
	mul.f64 	%fd114, %fd100, %fd98;
	add.f64 	%fd115, %fd29, %fd41;
	add.f64 	%fd116, %fd32, %fd115;
	add.f64 	%fd117, %fd33, %fd37;
	add.f64 	%fd118, %fd36, %fd117;
	add.f64 	%fd119, %fd118, %fd118;
	sub.f64 	%fd120, %fd116, %fd119;
	mul.f64 	%fd121, %fd120, %fd114;
	fma.rn.f64 	%fd240, %fd101, %fd113, %fd121;
	mul.f64 	%fd122, %fd28, %fd95;
	mul.f64 	%fd123, %fd122, %fd97;
	add.f64 	%fd124, %fd29, %fd34;
	add.f64 	%fd125, %fd124, %fd44;
	add.f64 	%fd126, %fd36, %fd111;
	add.f64 	%fd127, %fd30, %fd126;
	add.f64 	%fd128, %fd33, %fd127;
	add.f64 	%fd129, %fd40, %fd128;
	add.f64 	%fd130, %fd129, %fd129;
	sub.f64 	%fd131, %fd125, %fd130;
	add.f64 	%fd132, %fd32, %fd104;
	fma.rn.f64 	%fd133, %fd132, 0d4010000000000000, %fd131;
	mul.f64 	%fd134, %fd122, %fd99;
	add.f64 	%fd135, %fd30, %fd42;
	add.f64 	%fd136, %fd31, %fd135;
	add.f64 	%fd137, %fd34, %fd38;
	add.f64 	%fd138, %fd35, %fd137;
	add.f64 	%fd139, %fd138, %fd138;
	sub.f64 	%fd140, %fd136, %fd139;
	mul.f64 	%fd141, %fd140, %fd134;
	fma.rn.f64 	%fd241, %fd123, %fd133, %fd141;
$L__BB0_2:
	shl.b32 	%r38, %r3, 4;
	add.s32 	%r5, %r38, %r1;
	// begin inline asm
	mov.u32 %r22, %laneid;
	// end inline asm
	mov.b32 	%r23, 1;
	mov.b32 	%r36, 31;
	mov.b32 	%r37, -1;
	// begin inline asm
	{  .reg .u32 lo;  .reg .u32 hi;  .reg .pred p;  .reg .f64 r0;  mov.b64 %fd142, %fd238;  mov.b64 {lo, hi}, %fd238;  shfl.sync.down.b32 lo|p, lo, %r23, %r36, %r37;  shfl.sync.down.b32 hi|p, hi, %r23, %r36, %r37;  mov.b64 r0, {lo, hi};  @p add.f64 %fd142, %fd142, r0;}
	// end inline asm
	mov.b32 	%r26, 2;
	// begin inline asm
	{  .reg .u32 lo;  .reg .u32 hi;  .reg .pred p;  .reg .f64 r0;  mov.b64 %fd144, %fd142;  mov.b64 {lo, hi}, %fd142;  shfl.sync.down.b32 lo|p, lo, %r26, %r36, %r37;  shfl.sync.down.b32 hi|p, hi, %r26, %r36, %r37;  mov.b64 r0, {lo, hi};  @p add.f64 %fd144, %fd144, r0;}
	// end inline asm
	mov.b32 	%r29, 4;
	// begin inline asm
	{  .reg .u32 lo;  .reg .u32 hi;  .reg .pred p;  .reg .f64 r0;  mov.b64 %fd146, %fd144;  mov.b64 {lo, hi}, %fd144;  shfl.sync.down.b32 lo|p, lo, %r29, %r36, %r37;  shfl.sync.down.b32 hi|p, hi, %r29, %r36, %r37;  mov.b64 r0, {lo, hi};  @p add.f64 %fd146, %fd146, r0;}
	// end inline asm
	mov.b32 	%r32, 8;
	// begin inline asm
	{  .reg .u32 lo;  .reg .u32 hi;  .reg .pred p;  .reg .f64 r0;  mov.b64 %fd148, %fd146;  mov.b64 {lo, hi}, %fd146;  shfl.sync.down.b32 lo|p, lo, %r32, %r36, %r37;  shfl.sync.down.b32 hi|p, hi, %r32, %r36, %r37;  mov.b64 r0, {lo, hi};  @p add.f64 %fd148, %fd148, r0;}
	// end inline asm
	mov.b32 	%r35, 16;
	// begin inline asm
	{  .reg .u32 lo;  .reg .u32 hi;  .reg .pred p;  .reg .f64 r0;  mov.b64 %fd242, %fd148;  mov.b64 {lo, hi}, %fd148;  shfl.sync.down.b32 lo|p, lo, %r35, %r36, %r37;  shfl.sync.down.b32 hi|p, hi, %r35, %r36, %r37;  mov.b64 r0, {lo, hi};  @p add.f64 %fd242, %fd242, r0;}
	// end inline asm
	setp.ne.s32 	%p2, %r22, 0;
	@%p2 bra 	$L__BB0_4;
	shr.u32 	%r39, %r5, 2;
	and.b32  	%r40, %r39, 8184;
	mov.u32 	%r41, _ZZ11ccsd_kernelPKdS0_S0_S0_S0_S0_S0_S0_S0_S0_S0_S0_S0_S0_S0_dPdS1_S1_S1_iiiE2t1;
	add.s32 	%r42, %r41, %r40;
	st.shared.f64 	[%r42+8], %fd242;
$L__BB0_4:
	bar.sync 	0;
	setp.ne.s32 	%p3, %r5, 0;
	@%p3 bra 	$L__BB0_6;
	ld.shared.f64 	%fd152, [_ZZ11ccsd_kernelPKdS0_S0_S0_S0_S0_S0_S0_S0_S0_S0_S0_S0_S0_S0_dPdS1_S1_S1_iiiE2t1+16];
	add.f64 	%fd153, %fd242, %fd152;
	ld.shared.f64 	%fd154, [_ZZ11ccsd_kernelPKdS0_S0_S0_S0_S0_S0_S0_S0_S0_S0_S0_S0_S0_S0_dPdS1_S1_S1_iiiE2t1+24];
	add.f64 	%fd155, %fd153, %fd154;
	ld.shared.f64 	%fd156, [_ZZ11ccsd_kernelPKdS0_S0_S0_S0_S0_S0_S0_S0_S0_S0_S0_S0_S0_S0_dPdS1_S1_S1_iiiE2t1+32];
	add.f64 	%fd157, %fd155, %fd156;
	ld.shared.f64 	%fd158, [_ZZ11ccsd_kernelPKdS0_S0_S0_S0_S0_S0_S0_S0_S0_S0_S0_S0_S0_S0_dPdS1_S1_S1_iiiE2t1+40];
	add.f64 	%fd159, %fd157, %fd158;
	ld.shared.f64 	%fd160, [_ZZ11ccsd_kernelPKdS0_S0_S0_S0_S0_S0_S0_S0_S0_S0_S0_S0_S0_S0_dPdS1_S1_S1_iiiE2t1+48];
	add.f64 	%fd161, %fd159, %fd160;
	ld.shared.f64 	%fd162, [_ZZ11ccsd_kernelPKdS0_S0_S0_S0_S0_S0_S0_S0_S0_S0_S0_S0_S0_S0_dPdS1_S1_S1_iiiE2t1+56];
	add.f64 	%fd163, %fd161, %fd162;
	ld.shared.f64 	%fd164, [_ZZ11ccsd_kernelPKdS0_S0_S0_S0_S0_S0_S0_S0_S0_S0_S0_S0_S0_S0_dPdS1_S1_S1_iiiE2t1+64];
	add.f64 	%fd242, %fd163, %fd164;
$L__BB0_6:
	setp.ne.s32 	%p4, %r22, 0;
	mov.b32 	%r43, 1;
	mov.b32 	%r56, 31;
	mov.b32 	%r57, -1;
	// begin inline asm
	{  .reg .u32 lo;  .reg .u32 hi;  .reg .pred p;  .reg .f64 r0;  mov.b64 %fd165, %fd239;  mov.b64 {lo, hi}, %fd239;  shfl.sync.down.b32 lo|p, lo, %r43, %r56, %r57;  shfl.sync.down.b32 hi|p, hi, %r43, %r56, %r57;  mov.b64 r0, {lo, hi};  @p add.f64 %fd165, %fd165, r0;}
	// end inline asm
	mov.b32 	%r46, 2;
	// begin inline asm
	{  .reg .u32 lo;  .reg .u32 hi;  .reg .pred p;  .reg .f64 r0;  mov.b64 %fd167, %fd165;  mov.b64 {lo, hi}, %fd165;  shfl.sync.down.b32 lo|p, lo, %r46, %r56, %r57;  shfl.sync.down.b32 hi|p, hi, %r46, %r56, %r57;  mov.b64 r0, {lo, hi};  @p add.f64 %fd167, %fd167, r0;}
	// end inline asm
	mov.b32 	%r49, 4;
	// begin inline asm
	{  .reg .u32 lo;  .reg .u32 hi;  .reg .pred p;  .reg .f64 r0;  mov.b64 %fd169, %fd167;  mov.b64 {lo, hi}, %fd167;  shfl.sync.down.b32 lo|p, lo, %r49, %r56, %r57;  shfl.sync.down.b32 hi|p, hi, %r49, %r56, %r57;  mov.b64 r0, {lo, hi};  @p add.f64 %fd169, %fd169, r0;}
	// end inline asm
	mov.b32 	%r52, 8;
	// begin inline asm
	{  .reg .u32 lo;  .reg .u32 hi;  .reg .pred p;  .reg .f64 r0;  mov.b64 %fd171, %fd169;  mov.b64 {lo, hi}, %fd169;  shfl.sync.down.b32 lo|p, lo, %r52, %r56, %r57;  shfl.sync.down.b32 hi|p, hi, %r52, %r56, %r57;  mov.b64 r0, {lo, hi};  @p add.f64 %fd171, %fd171, r0;}
	// end inline asm
	mov.b32 	%r55, 16;
	// begin inline asm
	{  .reg .u32 lo;  .reg .u32 hi;  .reg .pred p;  .reg .f64 r0;  mov.b64 %fd243, %fd171;  mov.b64 {lo, hi}, %fd171;  shfl.sync.down.b32 lo|p, lo, %r55, %r56, %r57;  shfl.sync.down.b32 hi|p, hi, %r55, %r56, %r57;  mov.b64 r0, {lo, hi};  @p add.f64 %fd243, %fd243, r0;}
	// end inline asm
	@%p4 bra 	$L__BB0_8;
	shr.u32 	%r58, %r5, 2;
	and.b32  	%r59, %r58, 8184;
	mov.u32 	%r60, _ZZ11ccsd_kernelPKdS0_S0_S0_S0_S0_S0_S0_S0_S0_S0_S0_S0_S0_S0_dPdS1_S1_S1_iiiE2t2;
	add.s32 	%r61, %r60, %r59;
	st.shared.f64 	[%r61+8], %fd243;
$L__BB0_8:
	setp.ne.s32 	%p5, %r5, 0;
	bar.sync 	0;
	@%p5 bra 	$L__BB0_10;
	ld.shared.f64 	%fd175, [_ZZ11ccsd_kernelPKdS0_S0_S0_S0_S0_S0_S0_S0_S0_S0_S0_S0_S0_S0_dPdS1_S1_S1_iiiE2t2+16];
	add.f64 	%fd176, %fd243, %fd175;
	ld.shared.f64 	%fd177, [_ZZ11ccsd_kernelPKdS0_S0_S0_S0_S0_S0_S0_S0_S0_S0_S0_S0_S0_S0_dPdS1_S1_S1_iiiE2t2+24];
	add.f64 	%fd178, %fd176, %fd177;
	ld.shared.f64 	%fd179, [_ZZ11ccsd_kernelPKdS0_S0_S0_S0_S0_S0_S0_S0_S0_S0_S0_S0_S0_S0_dPdS1_S1_S1_iiiE2t2+32];
	add.f64 	%fd180, %fd178, %fd179;
	ld.shared.f64 	%fd181, [_ZZ11ccsd_kernelPKdS0_S0_S0_S0_S0_S0_S0_S0_S0_S0_S0_S0_S0_S0_dPdS1_S1_S1_iiiE2t2+40];
	add.f64 	%fd182, %fd180, %fd181;
	ld.shared.f64 	%fd183, [_ZZ11ccsd_kernelPKdS0_S0_S0_S0_S0_S0_S0_S0_S0_S0_S0_S0_S0_S0_dPdS1_S1_S1_iiiE2t2+48];
	add.f64 	%fd184, %fd182, %fd183;
	ld.shared.f64 	%fd185, [_ZZ11ccsd_kernelPKdS0_S0_S0_S0_S0_S0_S0_S0_S0_S0_S0_S0_S0_S0_dPdS1_S1_S1_iiiE2t2+56];
	add.f64 	%fd186, %fd184, %fd185;
	ld.shared.f64 	%fd187, [_ZZ11ccsd_kernelPKdS0_S0_S0_S0_S0_S0_S0_S0_S0_S0_S0_S0_S0_S0_dPdS1_S1_S1_iiiE2t2+64];
	add.f64 	%fd243, %fd186, %fd187;
$L__BB0_10:
	setp.ne.s32 	%p6, %r22, 0;
	mov.b32 	%r62, 1;
	mov.b32 	%r75, 31;
	mov.b32 	%r76, -1;
	// begin inline asm
	{  .reg .u32 lo;  .reg .u32 hi;  .reg .pred p;  .reg .f64 r0;  mov.b64 %fd188, %fd240;  mov.b64 {lo, hi}, %fd240;  shfl.sync.down.b32 lo|p, lo, %r62, %r75, %r76;  shfl.sync.down.b32 hi|p, hi, %r62, %r75, %r76;  mov.b64 r0, {lo, hi};  @p add.f64 %fd188, %fd188, r0;}
	// end inline asm
	mov.b32 	%r65, 2;
	// begin inline asm
	{  .reg .u32 lo;  .reg .u32 hi;  .reg .pred p;  .reg .f64 r0;  mov.b64 %fd190, %fd188;  mov.b64 {lo, hi}, %fd188;  shfl.sync.down.b32 lo|p, lo, %r65, %r75, %r76;  shfl.sync.down.b32 hi|p, hi, %r65, %r75, %r76;  mov.b64 r0, {lo, hi};  @p add.f64 %fd190, %fd190, r0;}
	// end inline asm
	mov.b32 	%r68, 4;
	// begin inline asm
	{  .reg .u32 lo;  .reg .u32 hi;  .reg .pred p;  .reg .f64 r0;  mov.b64 %fd192, %fd190;  mov.b64 {lo, hi}, %fd190;  shfl.sync.down.b32 lo|p, lo, %r68, %r75, %r76;  shfl.sync.down.b32 hi|p, hi, %r68, %r75, %r76;  mov.b64 r0, {lo, hi};  @p add.f64 %fd192, %fd192, r0;}
	// end inline asm
	mov.b32 	%r71, 8;
	// begin inline asm
	{  .reg .u32 lo;  .reg .u32 hi;  .reg .pred p;  .reg .f64 r0;  mov.b64 %fd194, %fd192;  mov.b64 {lo, hi}, %fd192;  shfl.sync.down.b32 lo|p, lo, %r71, %r75, %r76;  shfl.sync.down.b32 hi|p, hi, %r71, %r75, %r76;  mov.b64 r0, {lo, hi};  @p add.f64 %fd194, %fd194, r0;}
	// end inline asm
	mov.b32 	%r74, 16;
	// begin inline asm
	{  .reg .u32 lo;  .reg .u32 hi;  .reg .pred p;  .reg .f64 r0;  mov.b64 %fd244, %fd194;  mov.b64 {lo, hi}, %fd194;  shfl.sync.down.b32 lo|p, lo, %r74, %r75, %r76;  shfl.sync.down.b32 hi|p, hi, %r74, %r75, %r76;  mov.b64 r0, {lo, hi};  @p add.f64 %fd244, %fd244, r0;}
	// end inline asm
	@%p6 bra 	$L__BB0_12;
	shr.u32 	%r77, %r5, 2;
	and.b32  	%r78, %r77, 8184;
	mov.u32 	%r79, _ZZ11ccsd_kernelPKdS0_S0_S0_S0_S0_S0_S0_S0_S0_S0_S0_S0_S0_S0_dPdS1_S1_S1_iiiE2t3;
	add.s32 	%r80, %r79, %r78;
	st.shared.f64 	[%r80+8], %fd244;
$L__BB0_12:
	setp.ne.s32 	%p7, %r5, 0;
	bar.sync 	0;
	@%p7 bra 	$L__BB0_14;
	ld.shared.f64 	%fd198, [_ZZ11ccsd_kernelPKdS0_S0_S0_S0_S0_S0_S0_S0_S0_S0_S0_S0_S0_S0_dPdS1_S1_S1_iiiE2t3+16];
	add.f64 	%fd199, %fd244, %fd198;
	ld.shared.f64 	%fd200, [_ZZ11ccsd_kernelPKdS0_S0_S0_S0_S0_S0_S0_S0_S0_S0_S0_S0_S0_S0_dPdS1_S1_S1_iiiE2t3+24];
	add.f64 	%fd201, %fd199, %fd200;
	ld.shared.f64 	%fd202, [_ZZ11ccsd_kernelPKdS0_S0_S0_S0_S0_S0_S0_S0_S0_S0_S0_S0_S0_S0_dPdS1_S1_S1_iiiE2t3+32];
	add.f64 	%fd203, %fd201, %fd202;
	ld.shared.f64 	%fd204, [_ZZ11ccsd_kernelPKdS0_S0_S0_S0_S0_S0_S0_S0_S0_S0_S0_S0_S0_S0_dPdS1_S1_S1_iiiE2t3+40];
	add.f64 	%fd205, %fd203, %fd204;
	ld.shared.f64 	%fd206, [_ZZ11ccsd_kernelPKdS0_S0_S0_S0_S0_S0_S0_S0_S0_S0_S0_S0_S0_S0_dPdS1_S1_S1_iiiE2t3+48];
	add.f64 	%fd207, %fd205, %fd206;
	ld.shared.f64 	%fd208, [_ZZ11ccsd_kernelPKdS0_S0_S0_S0_S0_S0_S0_S0_S0_S0_S0_S0_S0_S0_dPdS1_S1_S1_iiiE2t3+56];
	add.f64 	%fd209, %fd207, %fd208;
	ld.shared.f64 	%fd210, [_ZZ11ccsd_kernelPKdS0_S0_S0_S0_S0_S0_S0_S0_S0_S0_S0_S0_S0_S0_dPdS1_S1_S1_iiiE2t3+64];
	add.f64 	%fd244, %fd209, %fd210;
$L__BB0_14:
	setp.ne.s32 	%p8, %r22, 0;
	mov.b32 	%r81, 1;
	mov.b32 	%r94, 31;
	mov.b32 	%r95, -1;
	// begin inline asm
	{  .reg .u32 lo;  .reg .u32 hi;  .reg .pred p;  .reg .f64 r0;  mov.b64 %fd211, %fd241;  mov.b64 {lo, hi}, %fd241;  shfl.sync.down.b32 lo|p, lo, %r81, %r94, %r95;  shfl.sync.down.b32 hi|p, hi, %r81, %r94, %r95;  mov.b64 r0, {lo, hi};  @p add.f64 %fd211, %fd211, r0;}
	// end inline asm
	mov.b32 	%r84, 2;
	// begin inline asm
	{  .reg .u32 lo;  .reg .u32 hi;  .reg .pred p;  .reg .f64 r0;  mov.b64 %fd213, %fd211;  mov.b64 {lo, hi}, %fd211;  shfl.sync.down.b32 lo|p, lo, %r84, %r94, %r95;  shfl.sync.down.b32 hi|p, hi, %r84, %r94, %r95;  mov.b64 r0, {lo, hi};  @p add.f64 %fd213, %fd213, r0;}
	// end inline asm
	mov.b32 	%r87, 4;
	// begin inline asm
	{  .reg .u32 lo;  .reg .u32 hi;  .reg .pred p;  .reg .f64 r0;  mov.b64 %fd215, %fd213;  mov.b64 {lo, hi}, %fd213;  shfl.sync.down.b32 lo|p, lo, %r87, %r94, %r95;  shfl.sync.down.b32 hi|p, hi, %r87, %r94, %r95;  mov.b64 r0, {lo, hi};  @p add.f64 %fd215, %fd215, r0;}
	// end inline asm
	mov.b32 	%r90, 8;
	// begin inline asm
	{  .reg .u32 lo;  .reg .u32 hi;  .reg .pred p;  .reg .f64 r0;  mov.b64 %fd217, %fd215;  mov.b64 {lo, hi}, %fd215;  shfl.sync.down.b32 lo|p, lo, %r90, %r94, %r95;  shfl.sync.down.b32 hi|p, hi, %r90, %r94, %r95;  mov.b64 r0, {lo, hi};  @p add.f64 %fd217, %fd217, r0;}
	// end inline asm
	mov.b32 	%r93, 16;
	// begin inline asm
	{  .reg .u32 lo;  .reg .u32 hi;  .reg .pred p;  .reg .f64 r0;  mov.b64 %fd245, %fd217;  mov.b64 {lo, hi}, %fd217;  shfl.sync.down.b32 lo|p, lo, %r93, %r94, %r95;  shfl.sync.down.b32 hi|p, hi, %r93, %r94, %r95;  mov.b64 r0, {lo, hi};  @p add.f64 %fd245, %fd245, r0;}
	// end inline asm
	@%p8 bra 	$L__BB0_16;
	shr.u32 	%r96, %r5, 2;
	and.b32  	%r97, %r96, 8184;
	mov.u32 	%r98, _ZZ11ccsd_kernelPKdS0_S0_S0_S0_S0_S0_S0_S0_S0_S0_S0_S0_S0_S0_dPdS1_S1_S1_iiiE2t4;
	add.s32 	%r99, %r98, %r97;
	st.shared.f64 	[%r99+8], %fd245;
$L__BB0_16:
	setp.ne.s32 	%p9, %r5, 0;
	bar.sync 	0;
	@%p9 bra 	$L__BB0_18;
	ld.shared.f64 	%fd221, [_ZZ11ccsd_kernelPKdS0_S0_S0_S0_S0_S0_S0_S0_S0_S0_S0_S0_S0_S0_dPdS1_S1_S1_iiiE2t4+16];
	add.f64 	%fd222, %fd245, %fd221;
	ld.shared.f64 	%fd223, [_ZZ11ccsd_kernelPKdS0_S0_S0_S0_S0_S0_S0_S0_S0_S0_S0_S0_S0_S0_dPdS1_S1_S1_iiiE2t4+24];
	add.f64 	%fd224, %fd222, %fd223;
	ld.shared.f64 	%fd225, [_ZZ11ccsd_kernelPKdS0_S0_S0_S0_S0_S0_S0_S0_S0_S0_S0_S0_S0_S0_dPdS1_S1_S1_iiiE2t4+32];
	add.f64 	%fd226, %fd224, %fd225;
	ld.shared.f64 	%fd227, [_ZZ11ccsd_kernelPKdS0_S0_S0_S0_S0_S0_S0_S0_S0_S0_S0_S0_S0_S0_dPdS1_S1_S1_iiiE2t4+40];
	add.f64 	%fd228, %fd226, %fd227;
	ld.shared.f64 	%fd229, [_ZZ11ccsd_kernelPKdS0_S0_S0_S0_S0_S0_S0_S0_S0_S0_S0_S0_S0_S0_dPdS1_S1_S1_iiiE2t4+48];
	add.f64 	%fd230, %fd228, %fd229;
	ld.shared.f64 	%fd231, [_ZZ11ccsd_kernelPKdS0_S0_S0_S0_S0_S0_S0_S0_S0_S0_S0_S0_S0_S0_dPdS1_S1_S1_iiiE2t4+56];
	add.f64 	%fd232, %fd230, %fd231;
	ld.shared.f64 	%fd233, [_ZZ11ccsd_kernelPKdS0_S0_S0_S0_S0_S0_S0_S0_S0_S0_S0_S0_S0_S0_dPdS1_S1_S1_iiiE2t4+64];
	add.f64 	%fd245, %fd232, %fd233;
$L__BB0_18:
	or.b32  	%r100, %r1, %r3;
	setp.ne.s32 	%p10, %r100, 0;
	@%p10 bra 	$L__BB0_20;
	ld.param.u64 	%rd82, [_Z11ccsd_kernelPKdS0_S0_S0_S0_S0_S0_S0_S0_S0_S0_S0_S0_S0_S0_dPdS1_S1_S1_iii_param_19];
	ld.param.u64 	%rd81, [_Z11ccsd_kernelPKdS0_S0_S0_S0_S0_S0_S0_S0_S0_S0_S0_S0_S0_S0_dPdS1_S1_S1_iii_param_18];
	ld.param.u64 	%rd80, [_Z11ccsd_kernelPKdS0_S0_S0_S0_S0_S0_S0_S0_S0_S0_S0_S0_S0_S0_dPdS1_S1_S1_iii_param_17];
	cvta.to.global.u64 	%rd65, %rd16;
	atom.global.add.f64 	%fd234, [%rd65], %fd242;
	cvta.to.global.u64 	%rd66, %rd81;
	atom.global.add.f64 	%fd235, [%rd66], %fd243;
	cvta.to.global.u64 	%rd67, %rd80;
	atom.global.add.f64 	%fd236, [%rd67], %fd244;
	cvta.to.global.u64 	%rd68, %rd82;
	atom.global.add.f64 	%fd237, [%rd68], %fd245;
$L__BB0_20:
	ret;

}
	// .globl	_ZN3cub18CUB_300001_SM_10006detail11EmptyKernelIvEEvv
.visible .entry _ZN3cub18CUB_300001_SM_10006detail11EmptyKernelIvEEvv()
{


	ret;

}


// ===== COMPILED SASS (sm_100) =====

	.target	sm_100

	.elftype	@"ET_EXEC"


//--------------------- .note.nv.tkinfo           --------------------------
	.section	.note.nv.tkinfo,"",@"SHT_NOTE"
	.sectionflags	@"SHF_NOTE_NV_TKINFO"
	.tkinfo
        /*0018*/ 	.word	0x00000002
        /*0030*/ 	.string	""
        /*0030*/ 	.string	"ptxas"
        /*0030*/ 	.string	"Cuda compilation tools, release 13.0, V13.0.88"
        /*0030*/ 	.string	"Build cuda_13.0.r13.0/compiler.36424714_0"
        /*0030*/ 	.string	"-arch sm_100 -m 64 "



//--------------------- .note.nv.cuinfo           --------------------------
	.section	.note.nv.cuinfo,"",@"SHT_NOTE"
	.sectionflags	@"SHF_NOTE_NV_CUINFO"
        /*0018*/ 	.short	0x0002
        /*001a*/ 	.short	0x0064
        /*001c*/ 	.short	0x0082
	.zero		2


//--------------------- .nv.info                  --------------------------
	.section	.nv.info,"",@"SHT_CUDA_INFO"
	.align	4


	//----- nvinfo : EIATTR_REGCOUNT
	.align		4
        /*0000*/ 	.byte	0x04, 0x2f
        /*0002*/ 	.short	(.L_41 - .L_40)
	.align		4
.L_40:
        /*0004*/ 	.word	index@(_Z11ccsd_kernelPKdS0_S0_S0_S0_S0_S0_S0_S0_S0_S0_S0_S0_S0_S0_dPdS1_S1_S1_iii)
        /*0008*/ 	.word	0x00000036


	//----- nvinfo : EIATTR_FRAME_SIZE
	.align		4
.L_41:
        /*000c*/ 	.byte	0x04, 0x11
        /*000e*/ 	.short	(.L_43 - .L_42)
	.align		4
.L_42:
        /*0010*/ 	.word	index@($__internal_0_$__cuda_sm20_dblrcp_rn_slowpath_v3)
        /*0014*/ 	.word	0x00000000


	//----- nvinfo : EIATTR_FRAME_SIZE
	.align		4
.L_43:
        /*0018*/ 	.byte	0x04, 0x11
        /*001a*/ 	.short	(.L_45 - .L_44)
	.align		4
.L_44:
        /*001c*/ 	.word	index@(_Z11ccsd_kernelPKdS0_S0_S0_S0_S0_S0_S0_S0_S0_S0_S0_S0_S0_S0_dPdS1_S1_S1_iii)
        /*0020*/ 	.word	0x00000000


	//----- nvinfo : EIATTR_REGCOUNT
	.align		4
.L_45:
        /*0024*/ 	.byte	0x04, 0x2f
        /*0026*/ 	.short	(.L_47 - .L_46)
	.align		4
.L_46:
        /*0028*/ 	.word	index@(_ZN3cub18CUB_300001_SM_10006detail11EmptyKernelIvEEvv)
        /*002c*/ 	.word	0x00000004


	//----- nvinfo : EIATTR_FRAME_SIZE
	.align		4
.L_47:
        /*0030*/ 	.byte	0x04, 0x11
        /*0032*/ 	.short	(.L_49 - .L_48)
	.align		4
.L_48:
        /*0034*/ 	.word	index@(_ZN3cub18CUB_300001_SM_10006detail11EmptyKernelIvEEvv)
        /*0038*/ 	.word	0x00000000


	//----- nvinfo : EIATTR_MIN_STACK_SIZE
	.align		4
.L_49:
        /*003c*/ 	.byte	0x04, 0x12
        /*003e*/ 	.short	(.L_51 - .L_50)
	.align		4
.L_50:
        /*0040*/ 	.word	index@(_ZN3cub18CUB_300001_SM_10006detail11EmptyKernelIvEEvv)
        /*0044*/ 	.word	0x00000000


	//----- nvinfo : EIATTR_MIN_STACK_SIZE
	.align		4
.L_51:
        /*0048*/ 	.byte	0x04, 0x12
        /*004a*/ 	.short	(.L_53 - .L_52)
	.align		4
.L_52:
        /*004c*/ 	.word	index@(_Z11ccsd_kernelPKdS0_S0_S0_S0_S0_S0_S0_S0_S0_S0_S0_S0_S0_S0_dPdS1_S1_S1_iii)
        /*0050*/ 	.word	0x00000000
.L_53:


//--------------------- .nv.compat                --------------------------
	.section	.nv.compat,"",@"SHT_CUDA_COMPAT_INFO"
	.align	4
        /*0000*/ 	.byte	0x02, 0x09, 0x00, 0x00, 0x02, 0x02, 0x01, 0x00, 0x02, 0x05, 0x05, 0x00, 0x03, 0x07, 0x01, 0x01
        /*0010*/ 	.byte	0x02, 0x03, 0x00, 0x00, 0x02, 0x06, 0x01, 0x00, 0x04, 0x0b, 0x08, 0x00, 0x01, 0x00, 0x00, 0x00
        /*0020*/ 	.byte	0x00, 0x00, 0x00, 0x00


//--------------------- .nv.info._ZN3cub18CUB_300001_SM_10006detail11EmptyKernelIvEEvv --------------------------
	.section	.nv.info._ZN3cub18CUB_300001_SM_10006detail11EmptyKernelIvEEvv,"",@"SHT_CUDA_INFO"
	.sectionflags	@""
	.align	4


	//----- nvinfo : EIATTR_CUDA_API_VERSION
	.align		4
        /*0000*/ 	.byte	0x04, 0x37
        /*0002*/ 	.short	(.L_55 - .L_54)
.L_54:
        /*0004*/ 	.word	0x00000082


	//----- nvinfo : EIATTR_SPARSE_MMA_MASK
	.align		4
.L_55:
        /*0008*/ 	.byte	0x03, 0x50
        /*000a*/ 	.short	0x0000


	//----- nvinfo : EIATTR_MAXREG_COUNT
	.align		4
        /*000c*/ 	.byte	0x03, 0x1b
        /*000e*/ 	.short	0x00ff


	//----- nvinfo : EIATTR_MERCURY_ISA_VERSION
	.align		4
        /*0010*/ 	.byte	0x03, 0x5f
        /*0012*/ 	.short	0x0101


	//----- nvinfo : EIATTR_VRC_CTA_INIT_COUNT
	.align		4
        /*0014*/ 	.byte	0x02, 0x4a
	.zero		1
	.zero		1


	//----- nvinfo : EIATTR_EXIT_INSTR_OFFSETS
	.align		4
        /*0018*/ 	.byte	0x04, 0x1c
        /*001a*/ 	.short	(.L_57 - .L_56)


	//   ....[0]....
.L_56:
        /*001c*/ 	.word	0x00000010


	//----- nvinfo : EIATTR_SW_WAR
	.align		4
.L_57:
        /*0020*/ 	.byte	0x04, 0x36
        /*0022*/ 	.short	(.L_59 - .L_58)
.L_58:
        /*0024*/ 	.word	0x00000008
.L_59:


//--------------------- .nv.info._Z11ccsd_kernelPKdS0_S0_S0_S0_S0_S0_S0_S0_S0_S0_S0_S0_S0_S0_dPdS1_S1_S1_iii --------------------------
	.section	.nv.info._Z11ccsd_kernelPKdS0_S0_S0_S0_S0_S0_S0_S0_S0_S0_S0_S0_S0_S0_dPdS1_S1_S1_iii,"",@"SHT_CUDA_INFO"
	.sectionflags	@""
	.align	4


	//----- nvinfo : EIATTR_CUDA_API_VERSION
	.align		4
        /*0000*/ 	.byte	0x04, 0x37
        /*0002*/ 	.short	(.L_61 - .L_60)
.L_60:
        /*0004*/ 	.word	0x00000082


	//----- nvinfo : EIATTR_KPARAM_INFO
	.align		4
.L_61:
        /*0008*/ 	.byte	0x04, 0x17
        /*000a*/ 	.short	(.L_63 - .L_62)
.L_62:
        /*000c*/ 	.word	0x00000000
        /*0010*/ 	.short	0x0016
        /*0012*/ 	.short	0x00a8
        /*0014*/ 	.byte	0x00, 0xf0, 0x11, 0x00


	//----- nvinfo : EIATTR_KPARAM_INFO
	.align		4
.L_63:
        /*0018*/ 	.byte	0x04, 0x17
        /*001a*/ 	.short	(.L_65 - .L_64)
.L_64:
        /*001c*/ 	.word	0x00000000
        /*0020*/ 	.short	0x0015
        /*0022*/ 	.short	0x00a4
        /*0024*/ 	.byte	0x00, 0xf0, 0x11, 0x00


	//----- nvinfo : EIATTR_KPARAM_INFO
	.align		4
.L_65:
        /*0028*/ 	.byte	0x04, 0x17
        /*002a*/ 	.short	(.L_67 - .L_66)
.L_66:
        /*002c*/ 	.word	0x00000000
        /*0030*/ 	.short	0x0014
        /*0032*/ 	.short	0x00a0
        /*0034*/ 	.byte	0x00, 0xf0, 0x11, 0x00


	//----- nvinfo : EIATTR_KPARAM_INFO
	.align		4
.L_67:
        /*0038*/ 	.byte	0x04, 0x17
        /*003a*/ 	.short	(.L_69 - .L_68)
.L_68:
        /*003c*/ 	.word	0x00000000
        /*0040*/ 	.short	0x0013
        /*0042*/ 	.short	0x0098
        /*0044*/ 	.byte	0x00, 0xf5, 0x21, 0x00


	//----- nvinfo : EIATTR_KPARAM_INFO
	.align		4
.L_69:
        /*0048*/ 	.byte	0x04, 0x17
        /*004a*/ 	.short	(.L_71 - .L_70)
.L_70:
        /*004c*/ 	.word	0x00000000
        /*0050*/ 	.short	0x0012
        /*0052*/ 	.short	0x0090
        /*0054*/ 	.byte	0x00, 0xf5, 0x21, 0x00


	//----- nvinfo : EIATTR_KPARAM_INFO
	.align		4
.L_71:
        /*0058*/ 	.byte	0x04, 0x17
        /*005a*/ 	.short	(.L_73 - .L_72)
.L_72:
        /*005c*/ 	.word	0x00000000
        /*0060*/ 	.short	0x0011
        /*0062*/ 	.short	0x0088
        /*0064*/ 	.byte	0x00, 0xf5, 0x21, 0x00


	//----- nvinfo : EIATTR_KPARAM_INFO
	.align		4
.L_73:
        /*0068*/ 	.byte	0x04, 0x17
        /*006a*/ 	.short	(.L_75 - .L_74)
.L_74:
        /*006c*/ 	.word	0x00000000
        /*0070*/ 	.short	0x0010
        /*0072*/ 	.short	0x0080
        /*0074*/ 	.byte	0x00, 0xf5, 0x21, 0x00


	//----- nvinfo : EIATTR_KPARAM_INFO
	.align		4
.L_75:
        /*0078*/ 	.byte	0x04, 0x17
        /*007a*/ 	.short	(.L_77 - .L_76)
.L_76:
        /*007c*/ 	.word	0x00000000
        /*0080*/ 	.short	0x000f
        /*0082*/ 	.short	0x0078
        /*0084*/ 	.byte	0x00, 0xf0, 0x21, 0x00


	//----- nvinfo : EIATTR_KPARAM_INFO
	.align		4
.L_77:
        /*0088*/ 	.byte	0x04, 0x17
        /*008a*/ 	.short	(.L_79 - .L_78)
.L_78:
        /*008c*/ 	.word	0x00000000
        /*0090*/ 	.short	0x000e
        /*0092*/ 	.short	0x0070
        /*0094*/ 	.byte	0x00, 0xf5, 0x21, 0x00


	//----- nvinfo : EIATTR_KPARAM_INFO
	.align		4
.L_79:
        /*0098*/ 	.byte	0x04, 0x17
        /*009a*/ 	.short	(.L_81 - .L_80)
.L_80:
        /*009c*/ 	.word	0x00000000
        /*00a0*/ 	.short	0x000d
        /*00a2*/ 	.short	0x0068
        /*00a4*/ 	.byte	0x00, 0xf5, 0x21, 0x00


	//----- nvinfo : EIATTR_KPARAM_INFO
	.align		4
.L_81:
        /*00a8*/ 	.byte	0x04, 0x17
        /*00aa*/ 	.short	(.L_83 - .L_82)
.L_82:
        /*00ac*/ 	.word	0x00000000
        /*00b0*/ 	.short	0x000c
        /*00b2*/ 	.short	0x0060
        /*00b4*/ 	.byte	0x00, 0xf5, 0x21, 0x00


	//----- nvinfo : EIATTR_KPARAM_INFO
	.align		4
.L_83:
        /*00b8*/ 	.byte	0x04, 0x17
        /*00ba*/ 	.short	(.L_85 - .L_84)
.L_84:
        /*00bc*/ 	.word	0x00000000
        /*00c0*/ 	.short	0x000b
        /*00c2*/ 	.short	0x0058
        /*00c4*/ 	.byte	0x00, 0xf5, 0x21, 0x00


	//----- nvinfo : EIATTR_KPARAM_INFO
	.align		4
.L_85:
        /*00c8*/ 	.byte	0x04, 0x17
        /*00ca*/ 	.short	(.L_87 - .L_86)
.L_86:
        /*00cc*/ 	.word	0x00000000
        /*00d0*/ 	.short	0x000a
        /*00d2*/ 	.short	0x0050
        /*00d4*/ 	.byte	0x00, 0xf5, 0x21, 0x00


	//----- nvinfo : EIATTR_KPARAM_INFO
	.align		4
.L_87:
        /*00d8*/ 	.byte	0x04, 0x17
        /*00da*/ 	.short	(.L_89 - .L_88)
.L_88:
        /*00dc*/ 	.word	0x00000000
        /*00e0*/ 	.short	0x0009
        /*00e2*/ 	.short	0x0048
        /*00e4*/ 	.byte	0x00, 0xf5, 0x21, 0x00


	//----- nvinfo : EIATTR_KPARAM_INFO
	.align		4
.L_89:
        /*00e8*/ 	.byte	0x04, 0x17
        /*00ea*/ 	.short	(.L_91 - .L_90)
.L_90:
        /*00ec*/ 	.word	0x00000000
        /*00f0*/ 	.short	0x0008
        /*00f2*/ 	.short	0x0040
        /*00f4*/ 	.byte	0x00, 0xf5, 0x21, 0x00


	//----- nvinfo : EIATTR_KPARAM_INFO
	.align		4
.L_91:
        /*00f8*/ 	.byte	0x04, 0x17
        /*00fa*/ 	.short	(.L_93 - .L_92)
.L_92:
        /*00fc*/ 	.word	0x00000000
        /*0100*/ 	.short	0x0007
        /*0102*/ 	.short	0x0038
        /*0104*/ 	.byte	0x00, 0xf5, 0x21, 0x00


	//----- nvinfo : EIATTR_KPARAM_INFO
	.align		4
.L_93:
        /*0108*/ 	.byte	0x04, 0x17
        /*010a*/ 	.short	(.L_95 - .L_94)
.L_94:
        /*010c*/ 	.word	0x00000000
        /*0110*/ 	.short	0x0006
        /*0112*/ 	.short	0x0030
        /*0114*/ 	.byte	0x00, 0xf5, 0x21, 0x00


	//----- nvinfo : EIATTR_KPARAM_INFO
	.align		4
.L_95:
        /*0118*/ 	.byte	0x04, 0x17
        /*011a*/ 	.short	(.L_97 - .L_96)
.L_96:
        /*011c*/ 	.word	0x00000000
        /*0120*/ 	.short	0x0005
        /*0122*/ 	.short	0x0028
        /*0124*/ 	.byte	0x00, 0xf5, 0x21, 0x00


	//----- nvinfo : EIATTR_KPARAM_INFO
	.align		4
.L_97:
        /*0128*/ 	.byte	0x04, 0x17
        /*012a*/ 	.short	(.L_99 - .L_98)
.L_98:
        /*012c*/ 	.word	0x00000000
        /*0130*/ 	.short	0x0004
        /*0132*/ 	.short	0x0020
        /*0134*/ 	.byte	0x00, 0xf5, 0x21, 0x00


	//----- nvinfo : EIATTR_KPARAM_INFO
	.align		4
.L_99:
        /*0138*/ 	.byte	0x04, 0x17
        /*013a*/ 	.short	(.L_101 - .L_100)
.L_100:
        /*013c*/ 	.word	0x00000000
        /*0140*/ 	.short	0x0003
        /*0142*/ 	.short	0x0018
        /*0144*/ 	.byte	0x00, 0xf5, 0x21, 0x00


	//----- nvinfo : EIATTR_KPARAM_INFO
	.align		4
.L_101:
        /*0148*/ 	.byte	0x04, 0x17
        /*014a*/ 	.short	(.L_103 - .L_102)
.L_102:
        /*014c*/ 	.word	0x00000000
        /*0150*/ 	.short	0x0002
        /*0152*/ 	.short	0x0010
        /*0154*/ 	.byte	0x00, 0xf5, 0x21, 0x00


	//----- nvinfo : EIATTR_KPARAM_INFO
	.align		4
.L_103:
        /*0158*/ 	.byte	0x04, 0x17
        /*015a*/ 	.short	(.L_105 - .L_104)
.L_104:
        /*015c*/ 	.word	0x00000000
        /*0160*/ 	.short	0x0001
        /*0162*/ 	.short	0x0008
        /*0164*/ 	.byte	0x00, 0xf5, 0x21, 0x00


	//----- nvinfo : EIATTR_KPARAM_INFO
	.align		4
.L_105:
        /*0168*/ 	.byte	0x04, 0x17
        /*016a*/ 	.short	(.L_107 - .L_106)
.L_106:
        /*016c*/ 	.word	0x00000000
        /*0170*/ 	.short	0x0000
        /*0172*/ 	.short	0x0000
        /*0174*/ 	.byte	0x00, 0xf5, 0x21, 0x00


	//----- nvinfo : EIATTR_SPARSE_MMA_MASK
	.align		4
.L_107:
        /*0178*/ 	.byte	0x03, 0x50
        /*017a*/ 	.short	0x0000


	//----- nvinfo : EIATTR_MAXREG_COUNT
	.align		4
        /*017c*/ 	.byte	0x03, 0x1b
        /*017e*/ 	.short	0x00ff


	//----- nvinfo : EIATTR_NUM_BARRIERS
	.align		4
        /*0180*/ 	.byte	0x02, 0x4c
        /*0182*/ 	.byte	0x01
	.zero		1


	//----- nvinfo : EIATTR_MERCURY_ISA_VERSION
	.align		4
        /*0184*/ 	.byte	0x03, 0x5f
        /*0186*/ 	.short	0x0101


	//----- nvinfo : EIATTR_COOP_GROUP_MASK_REGIDS
	.align		4
        /*0188*/ 	.byte	0x04, 0x29
        /*018a*/ 	.short	(.L_109 - .L_108)


	//   ....[0]....
.L_108:
        /*018c*/ 	.word	0xffffffff


	//   ....[1]....
        /*0190*/ 	.word	0xffffffff


	//   ....[2]....
        /*0194*/ 	.word	0xffffffff


	//   ....[3]....
        /*0198*/ 	.word	0xffffffff


	//   ....[4]....
        /*019c*/ 	.word	0xffffffff


	//   ....[5]....
        /*01a0*/ 	.word	0xffffffff


	//   ....[6]....
        /*01a4*/ 	.word	0xffffffff


	//   ....[7]....
        /*01a8*/ 	.word	0xffffffff


	//   ....[8]....
        /*01ac*/ 	.word	0xffffffff


	//   ....[9]....
        /*01b0*/ 	.word	0xffffffff


	//   ....[10]....
        /*01b4*/ 	.word	0xffffffff


	//   ....[11]....
        /*01b8*/ 	.word	0xffffffff


	//   ....[12]....
        /*01bc*/ 	.word	0xffffffff


	//   ....[13]....
        /*01c0*/ 	.word	0xffffffff


	//   ....[14]....
        /*01c4*/ 	.word	0xffffffff


	//   ....[15]....
        /*01c8*/ 	.word	0xffffffff


	//   ....[16]....
        /*01cc*/ 	.word	0xffffffff


	//   ....[17]....
        /*01d0*/ 	.word	0xffffffff


	//   ....[18]....
        /*01d4*/ 	.word	0xffffffff


	//   ....[19]....
        /*01d8*/ 	.word	0xffffffff


	//   ....[20]....
        /*01dc*/ 	.word	0xffffffff


	//   ....[21]....
        /*01e0*/ 	.word	0xffffffff


	//   ....[22]....
        /*01e4*/ 	.word	0xffffffff


	//   ....[23]....
        /*01e8*/ 	.word	0xffffffff


	//   ....[24]....
        /*01ec*/ 	.word	0xffffffff


	//   ....[25]....
        /*01f0*/ 	.word	0xffffffff


	//   ....[26]....
        /*01f4*/ 	.word	0xffffffff


	//   ....[27]....
        /*01f8*/ 	.word	0xffffffff


	//   ....[28]....
        /*01fc*/ 	.word	0xffffffff


	//   ....[29]....
        /*0200*/ 	.word	0xffffffff


	//   ....[30]....
        /*0204*/ 	.word	0xffffffff


	//   ....[31]....
        /*0208*/ 	.word	0xffffffff


	//   ....[32]....
        /*020c*/ 	.word	0xffffffff


	//   ....[33]....
        /*0210*/ 	.word	0xffffffff


	//   ....[34]....
        /*0214*/ 	.word	0xffffffff


	//   ....[35]....
        /*0218*/ 	.word	0xffffffff


	//   ....[36]....
        /*021c*/ 	.word	0xffffffff


	//   ....[37]....
        /*0220*/ 	.word	0xffffffff


	//   ....[38]....
        /*0224*/ 	.word	0xffffffff


	//   ....[39]....
        /*0228*/ 	.word	0xffffffff


	//----- nvinfo : EIATTR_COOP_GROUP_INSTR_OFFSETS
	.align		4
.L_109:
        /*022c*/ 	.byte	0x04, 0x28
        /*022e*/ 	.short	(.L_111 - .L_110)


	//   ....[0]....
.L_110:
        /*0230*/ 	.word	0x00000c90


	//   ....[1]....
        /*0234*/ 	.word	0x00000cb0


	//   ....[2]....
        /*0238*/ 	.word	0x00000d00


	//   ....[3]....
        /*023c*/ 	.word	0x00000d10


	//   ....[4]....
        /*0240*/ 	.word	0x00000d50


	//   ....[5]....
        /*0244*/ 	.word	0x00000d60


	//   ....[6]....
        /*0248*/ 	.word	0x00000db0


	//   ....[7]....
        /*024c*/ 	.word	0x00000dc0


	//   ....[8]....
        /*0250*/ 	.word	0x00000e40


	//   ....[9]....
        /*0254*/ 	.word	0x00000e60


	//   ....[10]....
        /*0258*/ 	.word	0x00001010


	//   ....[11]....
        /*025c*/ 	.word	0x00001030


	//   ....[12]....
        /*0260*/ 	.word	0x00001080


	//   ....[13]....
        /*0264*/ 	.word	0x00001090


	//   ....[14]....
        /*0268*/ 	.word	0x000010d0


	//   ....[15]....
        /*026c*/ 	.word	0x000010e0


	//   ....[16]....
        /*0270*/ 	.word	0x00001130


	//   ....[17]....
        /*0274*/ 	.word	0x00001150


	//   ....[18]....
        /*0278*/ 	.word	0x000011c0


	//   ....[19]....
        /*027c*/ 	.word	0x000011d0


	//   ....[20]....
        /*0280*/ 	.word	0x00001340


	//   ....[21]....
        /*0284*/ 	.word	0x00001360


	//   ....[22]....
        /*0288*/ 	.word	0x000013b0


	//   ....[23]....
        /*028c*/ 	.word	0x000013c0


	//   ....[24]....
        /*0290*/ 	.word	0x00001400


	//   ....[25]....
        /*0294*/ 	.word	0x00001410


	//   ....[26]....
        /*0298*/ 	.word	0x00001460


	//   ....[27]....
        /*029c*/ 	.word	0x00001480


	//   ....[28]....
        /*02a0*/ 	.word	0x000014e0


	//   ....[29]....
        /*02a4*/ 	.word	0x00001500


	//   ....[30]....
        /*02a8*/ 	.word	0x00001670


	//   ....[31]....
        /*02ac*/ 	.word	0x000016a0


	//   ....[32]....
        /*02b0*/ 	.word	0x000016f0


	//   ....[33]....
        /*02b4*/ 	.word	0x00001700


	//   ....[34]....
        /*02b8*/ 	.word	0x00001740


	//   ....[35]....
        /*02bc*/ 	.word	0x00001750


	//   ....[36]....
        /*02c0*/ 	.word	0x000017a0


	//   ....[37]....
        /*02c4*/ 	.word	0x000017c0


	//   ....[38]....
        /*02c8*/ 	.word	0x00001830


	//   ....[39]....
        /*02cc*/ 	.word	0x00001840


	//----- nvinfo : EIATTR_VRC_CTA_INIT_COUNT
	.align		4
.L_111:
        /*02d0*/ 	.byte	0x02, 0x4a
	.zero		1
	.zero		1


	//----- nvinfo : EIATTR_EXIT_INSTR_OFFSETS
	.align		4
        /*02d4*/ 	.byte	0x04, 0x1c
        /*02d6*/ 	.short	(.L_113 - .L_112)


	//   ....[0]....
.L_112:
        /*02d8*/ 	.word	0x000019b0


	//   ....[1]....
        /*02dc*/ 	.word	0x00001a40


	//----- nvinfo : EIATTR_CRS_STACK_SIZE
	.align		4
.L_113:
        /*02e0*/ 	.byte	0x04, 0x1e
        /*02e2*/ 	.short	(.L_115 - .L_114)
.L_114:
        /*02e4*/ 	.word	0x00000000


	//----- nvinfo : EIATTR_CBANK_PARAM_SIZE
	.align		4
.L_115:
        /*02e8*/ 	.byte	0x03, 0x19
        /*02ea*/ 	.short	0x00ac


	//----- nvinfo : EIATTR_PARAM_CBANK
	.align		4
        /*02ec*/ 	.byte	0x04, 0x0a
        /*02ee*/ 	.short	(.L_117 - .L_116)
	.align		4
.L_116:
        /*02f0*/ 	.word	index@(.nv.constant0._Z11ccsd_kernelPKdS0_S0_S0_S0_S0_S0_S0_S0_S0_S0_S0_S0_S0_S0_dPdS1_S1_S1_iii)
        /*02f4*/ 	.short	0x0380
        /*02f6*/ 	.short	0x00ac


	//----- nvinfo : EIATTR_SW_WAR
	.align		4
.L_117:
        /*02f8*/ 	.byte	0x04, 0x36
        /*02fa*/ 	.short	(.L_119 - .L_118)
.L_118:
        /*02fc*/ 	.word	0x00000008
.L_119:


//--------------------- .nv.callgraph             --------------------------
	.section	.nv.callgraph,"",@"SHT_CUDA_CALLGRAPH"
	.align	4
	.sectionentsize	8
	.align		4
        /*0000*/ 	.word	0x00000000
	.align		4
        /*0004*/ 	.word	0xffffffff
	.align		4
        /*0008*/ 	.word	0x00000000
	.align		4
        /*000c*/ 	.word	0xfffffffe
	.align		4
        /*0010*/ 	.word	0x00000000
	.align		4
        /*0014*/ 	.word	0xfffffffd
	.align		4
        /*0018*/ 	.word	0x00000000
	.align		4
        /*001c*/ 	.word	0xfffffffc


//--------------------- .nv.constant4             --------------------------
	.section	.nv.constant4,"a",@progbits
	.align	8
	.align		8
.nv.constant4:
        /*0000*/ 	.dword	_ZN34_INTERNAL_2077d668_4_k_cu_d79371a14cuda3std3__45__cpo5beginE
	.align		8
        /*0008*/ 	.dword	_ZN34_INTERNAL_2077d668_4_k_cu_d79371a14cuda3std3__45__cpo3endE
	.align		8
        /*0010*/ 	.dword	_ZN34_INTERNAL_2077d668_4_k_cu_d79371a14cuda3std3__45__cpo6cbeginE
	.align		8
        /*0018*/ 	.dword	_ZN34_INTERNAL_2077d668_4_k_cu_d79371a14cuda3std3__45__cpo4cendE
	.align		8
        /*0020*/ 	.dword	_ZN34_INTERNAL_2077d668_4_k_cu_d79371a14cuda3std3__45__cpo6rbeginE
	.align		8
        /*0028*/ 	.dword	_ZN34_INTERNAL_2077d668_4_k_cu_d79371a14cuda3std3__45__cpo4rendE
	.align		8
        /*0030*/ 	.dword	_ZN34_INTERNAL_2077d668_4_k_cu_d79371a14cuda3std3__45__cpo7crbeginE
	.align		8
        /*0038*/ 	.dword	_ZN34_INTERNAL_2077d668_4_k_cu_d79371a14cuda3std3__45__cpo5crendE
	.align		8
        /*0040*/ 	.dword	_ZN34_INTERNAL_2077d668_4_k_cu_d79371a14cuda3std3__436_GLOBAL__N__2077d668_4_k_cu_d79371a16ignoreE
	.align		8
        /*0048*/ 	.dword	_ZN34_INTERNAL_2077d668_4_k_cu_d79371a14cuda3std3__419piecewise_constructE
	.align		8
        /*0050*/ 	.dword	_ZN34_INTERNAL_2077d668_4_k_cu_d79371a14cuda3std3__48in_placeE
	.align		8
        /*0058*/ 	.dword	_ZN34_INTERNAL_2077d668_4_k_cu_d79371a14cuda3std3__420unreachable_sentinelE
	.align		8
        /*0060*/ 	.dword	_ZN34_INTERNAL_2077d668_4_k_cu_d79371a14cuda3std3__47nulloptE
	.align		8
        /*0068*/ 	.dword	_ZN34_INTERNAL_2077d668_4_k_cu_d79371a14cuda3std3__48unexpectE
	.align		8
        /*0070*/ 	.dword	_ZN34_INTERNAL_2077d668_4_k_cu_d79371a14cuda3std6ranges3__45__cpo4swapE
	.align		8
        /*0078*/ 	.dword	_ZN34_INTERNAL_2077d668_4_k_cu_d79371a14cuda3std6ranges3__45__cpo9iter_moveE
	.align		8
        /*0080*/ 	.dword	_ZN34_INTERNAL_2077d668_4_k_cu_d79371a14cuda3std6ranges3__45__cpo5beginE
	.align		8
        /*0088*/ 	.dword	_ZN34_INTERNAL_2077d668_4_k_cu_d79371a14cuda3std6ranges3__45__cpo3endE
	.align		8
        /*0090*/ 	.dword	_ZN34_INTERNAL_2077d668_4_k_cu_d79371a14cuda3std6ranges3__45__cpo6cbeginE
	.align		8
        /*0098*/ 	.dword	_ZN34_INTERNAL_2077d668_4_k_cu_d79371a14cuda3std6ranges3__45__cpo4cendE
	.align		8
        /*00a0*/ 	.dword	_ZN34_INTERNAL_2077d668_4_k_cu_d79371a14cuda3std6ranges3__45__cpo7advanceE
	.align		8
        /*00a8*/ 	.dword	_ZN34_INTERNAL_2077d668_4_k_cu_d79371a14cuda3std6ranges3__45__cpo9iter_swapE
	.align		8
        /*00b0*/ 	.dword	_ZN34_INTERNAL_2077d668_4_k_cu_d79371a14cuda3std6ranges3__45__cpo4nextE
	.align		8
        /*00b8*/ 	.dword	_ZN34_INTERNAL_2077d668_4_k_cu_d79371a14cuda3std6ranges3__45__cpo4prevE
	.align		8
        /*00c0*/ 	.dword	_ZN34_INTERNAL_2077d668_4_k_cu_d79371a14cuda3std6ranges3__45__cpo4dataE
	.align		8
        /*00c8*/ 	.dword	_ZN34_INTERNAL_2077d668_4_k_cu_d79371a14cuda3std6ranges3__45__cpo5cdataE
	.align		8
        /*00d0*/ 	.dword	_ZN34_INTERNAL_2077d668_4_k_cu_d79371a14cuda3std6ranges3__45__cpo4sizeE
	.align		8
        /*00d8*/ 	.dword	_ZN34_INTERNAL_2077d668_4_k_cu_d79371a14cuda3std6ranges3__45__cpo5ssizeE
	.align		8
        /*00e0*/ 	.dword	_ZN34_INTERNAL_2077d668_4_k_cu_d79371a14cuda3std6ranges3__45__cpo8distanceE
	.align		8
        /*00e8*/ 	.dword	_ZN34_INTERNAL_2077d668_4_k_cu_d79371a16thrust24THRUST_300001_SM_1000_NS6system6detail10sequential3seqE
	.align		8
        /*00f0*/ 	.dword	_ZN34_INTERNAL_2077d668_4_k_cu_d79371a16thrust24THRUST_300001_SM_1000_NS12placeholders2_1E
	.align		8
        /*00f8*/ 	.dword	_ZN34_INTERNAL_2077d668_4_k_cu_d79371a16thrust24THRUST_300001_SM_1000_NS12placeholders2_2E
	.align		8
        /*0100*/ 	.dword	_ZN34_INTERNAL_2077d668_4_k_cu_d79371a16thrust24THRUST_300001_SM_1000_NS12placeholders2_3E
	.align		8
        /*0108*/ 	.dword	_ZN34_INTERNAL_2077d668_4_k_cu_d79371a16thrust24THRUST_300001_SM_1000_NS12placeholders2_4E
	.align		8
        /*0110*/ 	.dword	_ZN34_INTERNAL_2077d668_4_k_cu_d79371a16thrust24THRUST_300001_SM_1000_NS12placeholders2_5E
	.align		8
        /*0118*/ 	.dword	_ZN34_INTERNAL_2077d668_4_k_cu_d79371a16thrust24THRUST_300001_SM_1000_NS12placeholders2_6E
	.align		8
        /*0120*/ 	.dword	_ZN34_INTERNAL_2077d668_4_k_cu_d79371a16thrust24THRUST_300001_SM_1000_NS12placeholders2_7E
	.align		8
        /*0128*/ 	.dword	_ZN34_INTERNAL_2077d668_4_k_cu_d79371a16thrust24THRUST_300001_SM_1000_NS12placeholders2_8E
	.align		8
        /*0130*/ 	.dword	_ZN34_INTERNAL_2077d668_4_k_cu_d79371a16thrust24THRUST_300001_SM_1000_NS12placeholders2_9E
	.align		8
        /*0138*/ 	.dword	_ZN34_INTERNAL_2077d668_4_k_cu_d79371a16thrust24THRUST_300001_SM_1000_NS12placeholders3_10E


//--------------------- .text._ZN3cub18CUB_300001_SM_10006detail11EmptyKernelIvEEvv --------------------------
	.section	.text._ZN3cub18CUB_300001_SM_10006detail11EmptyKernelIvEEvv,"ax",@progbits
	.align	128
        .global         _ZN3cub18CUB_300001_SM_10006detail11EmptyKernelIvEEvv
        .type           _ZN3cub18CUB_300001_SM_10006detail11EmptyKernelIvEEvv,@function
        .size           _ZN3cub18CUB_300001_SM_10006detail11EmptyKernelIvEEvv,(.L_x_19 - _ZN3cub18CUB_300001_SM_10006detail11EmptyKernelIvEEvv)
        .other          _ZN3cub18CUB_300001_SM_10006detail11EmptyKernelIvEEvv,@"STO_CUDA_ENTRY STV_DEFAULT"
_ZN3cub18CUB_300001_SM_10006detail11EmptyKernelIvEEvv:
.text._ZN3cub18CUB_300001_SM_10006detail11EmptyKernelIvEEvv:
[----:B------:R-:W-:Y:S01]  /*0000*/  LDC R1, c[0x0][0x37c] ;  /* 0x0000df00ff017b82 */ /* 0x000fe20000000800 */
[----:B------:R-:W-:Y:S05]  /*0010*/  EXIT ;  /* 0x000000000000794d */ /* 0x000fea0003800000 */
.L_x_0:
[----:B------:R-:W-:-:S00]  /*0020*/  BRA `(.L_x_0) ;  /* 0xfffffffc00fc7947 */ /* 0x000fc0000383ffff */
[----:B------:R-:W-:-:S00]  /*0030*/  NOP ;  /* 0x0000000000007918 */ /* 0x000fc00000000000 */
        /* <DEDUP_REMOVED lines=12> */
.L_x_19:


//--------------------- .text._Z11ccsd_kernelPKdS0_S0_S0_S0_S0_S0_S0_S0_S0_S0_S0_S0_S0_S0_dPdS1_S1_S1_iii --------------------------
	.section	.text._Z11ccsd_kernelPKdS0_S0_S0_S0_S0_S0_S0_S0_S0_S0_S0_S0_S0_S0_dPdS1_S1_S1_iii,"ax",@progbits
	.align	128
        .global         _Z11ccsd_kernelPKdS0_S0_S0_S0_S0_S0_S0_S0_S0_S0_S0_S0_S0_S0_dPdS1_S1_S1_iii
        .type           _Z11ccsd_kernelPKdS0_S0_S0_S0_S0_S0_S0_S0_S0_S0_S0_S0_S0_S0_dPdS1_S1_S1_iii,@function
        .size           _Z11ccsd_kernelPKdS0_S0_S0_S0_S0_S0_S0_S0_S0_S0_S0_S0_S0_S0_dPdS1_S1_S1_iii,(.L_x_18 - _Z11ccsd_kernelPKdS0_S0_S0_S0_S0_S0_S0_S0_S0_S0_S0_S0_S0_S0_dPdS1_S1_S1_iii)
        .other          _Z11ccsd_kernelPKdS0_S0_S0_S0_S0_S0_S0_S0_S0_S0_S0_S0_S0_S0_dPdS1_S1_S1_iii,@"STO_CUDA_ENTRY STV_DEFAULT"
_Z11ccsd_kernelPKdS0_S0_S0_S0_S0_S0_S0_S0_S0_S0_S0_S0_S0_S0_dPdS1_S1_S1_iii:
.text._Z11ccsd_kernelPKdS0_S0_S0_S0_S0_S0_S0_S0_S0_S0_S0_S0_S0_S0_dPdS1_S1_S1_iii:
[----:B------:R-:W-:Y:S01]  /*0000*/  LDC R1, c[0x0][0x37c] ;  /* 0x0000df00ff017b82 */ /* 0x000fe20000000800 */
[----:B------:R-:W0:Y:S07]  /*0010*/  S2R R3, SR_TID.X ;  /* 0x0000000000037919 */ /* 0x000e2e0000002100 */
[----:B------:R-:W0:Y:S01]  /*0020*/  LDC R0, c[0x0][0x360] ;  /* 0x0000d800ff007b82 */ /* 0x000e220000000800 */
[----:B------:R-:W1:Y:S01]  /*0030*/  LDCU UR8, c[0x0][0x428] ;  /* 0x00008500ff0877ac */ /* 0x000e620008000800 */
[----:B------:R-:W-:Y:S01]  /*0040*/  BSSY.RECONVERGENT B0, `(.L_x_1) ;  /* 0x00000c4000007945 */ /* 0x000fe20003800200 */
[----:B------:R-:W2:Y:S01]  /*0050*/  S2R R2, SR_TID.Y ;  /* 0x0000000000027919 */ /* 0x000ea20000002200 */
[----:B------:R-:W-:Y:S01]  /*0060*/  CS2R R6, SRZ ;  /* 0x0000000000067805 */ /* 0x000fe2000001ff00 */
[----:B------:R-:W3:Y:S01]  /*0070*/  LDCU.64 UR6, c[0x0][0x358] ;  /* 0x00006b00ff0677ac */ /* 0x000ee20008000a00 */
[----:B------:R-:W-:-:S02]  /*0080*/  CS2R R44, SRZ ;  /* 0x00000000002c7805 */ /* 0x000fc4000001ff00 */
[----:B------:R-:W-:Y:S01]  /*0090*/  CS2R R4, SRZ ;  /* 0x0000000000047805 */ /* 0x000fe2000001ff00 */
[----:B------:R-:W0:Y:S08]  /*00a0*/  S2UR UR4, SR_CTAID.X ;  /* 0x00000000000479c3 */ /* 0x000e300000002500 */
[----:B------:R-:W2:Y:S08]  /*00b0*/  S2UR UR5, SR_CTAID.Y ;  /* 0x00000000000579c3 */ /* 0x000eb00000002600 */
[----:B------:R-:W2:Y:S01]  /*00c0*/  LDC R47, c[0x0][0x364] ;  /* 0x0000d900ff2f7b82 */ /* 0x000ea20000000800 */
[----:B0-----:R-:W-:-:S02]  /*00d0*/  IMAD R0, R0, UR4, R3 ;  /* 0x0000000400007c24 */ /* 0x001fc4000f8e0203 */
[----:B--2---:R-:W-:-:S05]  /*00e0*/  IMAD R47, R47, UR5, R2 ;  /* 0x000000052f2f7c24 */ /* 0x004fca000f8e0202 */
[----:B------:R-:W-:-:S04]  /*00f0*/  VIMNMX R2, PT, PT, R0, R47, !PT ;  /* 0x0000002f00027248 */ /* 0x000fc80007fe0100 */
[----:B-1----:R-:W-:Y:S02]  /*0100*/  ISETP.GE.AND P0, PT, R2, UR8, PT ;  /* 0x0000000802007c0c */ /* 0x002fe4000bf06270 */
[----:B------:R-:W-:-:S11]  /*0110*/  CS2R R2, SRZ ;  /* 0x0000000000027805 */ /* 0x000fd6000001ff00 */
[----:B---3--:R-:W-:Y:S05]  /*0120*/  @P0 BRA `(.L_x_2) ;  /* 0x0000000800d40947 */ /* 0x008fea0003800000 */
[----:B------:R-:W0:Y:S01]  /*0130*/  LDCU.64 UR4, c[0x0][0x420] ;  /* 0x00008400ff0477ac */ /* 0x000e220008000a00 */
[----:B------:R-:W1:Y:S08]  /*0140*/  LDC.64 R4, c[0x0][0x3f0] ;  /* 0x0000fc00ff047b82 */ /* 0x000e700000000a00 */
[----:B------:R-:W2:Y:S01]  /*0150*/  LDC.64 R8, c[0x0][0x3f8] ;  /* 0x0000fe00ff087b82 */ /* 0x000ea20000000a00 */
[----:B0-----:R-:W-:-:S06]  /*0160*/  UIADD3 UR4, UPT, UPT, UR5, UR4, URZ ;  /* 0x0000000405047290 */ /* 0x001fcc000fffe0ff */
[----:B------:R-:W-:Y:S02]  /*0170*/  VIADD R3, R0, UR4 ;  /* 0x0000000400037c36 */ /* 0x000fe40008000000 */
[----:B------:R-:W-:Y:S02]  /*0180*/  VIADD R7, R47, UR4 ;  /* 0x000000042f077c36 */ /* 0x000fe40008000000 */
[----:B-1----:R-:W-:-:S04]  /*0190*/  IMAD.WIDE R2, R3, 0x8, R4 ;  /* 0x0000000803027825 */ /* 0x002fc800078e0204 */
[----:B------:R-:W-:Y:S02]  /*01a0*/  IMAD.WIDE R4, R7, 0x8, R4 ;  /* 0x0000000807047825 */ /* 0x000fe400078e0204 */
[----:B------:R-:W3:Y:S04]  /*01b0*/  LDG.E.64.CONSTANT R2, desc[UR6][R2.64] ;  /* 0x0000000602027981 */ /* 0x000ee8000c1e9b00 */
[----:B------:R-:W3:Y:S01]  /*01c0*/  LDG.E.64.CONSTANT R4, desc[UR6][R4.64] ;  /* 0x0000000604047981 */ /* 0x000ee2000c1e9b00 */
[----:B------:R-:W-:Y:S01]  /*01d0*/  BSSY.RECONVERGENT B1, `(.L_x_3) ;  /* 0x0000010000017945 */ /* 0x000fe20003800200 */
[----:B---3--:R-:W-:-:S08]  /*01e0*/  DADD R6, R2, R4 ;  /* 0x0000000002067229 */ /* 0x008fd00000000004 */
[----:B--2---:R-:W-:-:S06]  /*01f0*/  DADD R6, R6, R8 ;  /* 0x0000000006067229 */ /* 0x004fcc0000000008 */
[----:B------:R-:W0:Y:S04]  /*0200*/  MUFU.RCP64H R9, R7 ;  /* 0x0000000700097308 */ /* 0x000e280000001800 */
[----:B------:R-:W-:-:S05]  /*0210*/  VIADD R8, R7, 0x300402 ;  /* 0x0030040207087836 */ /* 0x000fca0000000000 */
[----:B------:R-:W-:Y:S01]  /*0220*/  FSETP.GEU.AND P0, PT, |R8|, 5.8789094863358348022e-39, PT ;  /* 0x004004020800780b */ /* 0x000fe20003f0e200 */
[----:B0-----:R-:W-:-:S08]  /*0230*/  DFMA R10, -R6, R8, 1 ;  /* 0x3ff00000060a742b */ /* 0x001fd00000000108 */
[----:B------:R-:W-:-:S08]  /*0240*/  DFMA R10, R10, R10, R10 ;  /* 0x0000000a0a0a722b */ /* 0x000fd0000000000a */
[----:B------:R-:W-:-:S08]  /*0250*/  DFMA R10, R8, R10, R8 ;  /* 0x0000000a080a722b */ /* 0x000fd00000000008 */
[----:B------:R-:W-:-:S08]  /*0260*/  DFMA R12, -R6, R10, 1 ;  /* 0x3ff00000060c742b */ /* 0x000fd0000000010a */
[----:B------:R-:W-:Y:S01]  /*0270*/  DFMA R4, R10, R12, R10 ;  /* 0x0000000c0a04722b */ /* 0x000fe2000000000a */
[----:B------:R-:W-:Y:S10]  /*0280*/  @P0 BRA `(.L_x_4) ;  /* 0x0000000000100947 */ /* 0x000ff40003800000 */
[----:B------:R-:W-:Y:S02]  /*0290*/  LOP3.LUT R2, R7, 0x7fffffff, RZ, 0xc0, !PT ;  /* 0x7fffffff07027812 */ /* 0x000fe400078ec0ff */
[----:B------:R-:W-:-:S03]  /*02a0*/  MOV R10, 0x2d0 ;  /* 0x000002d0000a7802 */ /* 0x000fc60000000f00 */
[----:B------:R-:W-:-:S07]  /*02b0*/  VIADD R9, R2, 0xfff00000 ;  /* 0xfff0000002097836 */ /* 0x000fce0000000000 */
[----:B------:R-:W-:Y:S05]  /*02c0*/  CALL.REL.NOINC `($__internal_0_$__cuda_sm20_dblrcp_rn_slowpath_v3) ;  /* 0x0000001400e07944 */ /* 0x000fea0003c00000 */
.L_x_4:
[----:B------:R-:W-:Y:S05]  /*02d0*/  BSYNC.RECONVERGENT B1 ;  /* 0x0000000000017941 */ /* 0x000fea0003800200 */
.L_x_3:
[----:B------:R-:W0:Y:S01]  /*02e0*/  LDC.64 R8, c[0x0][0x380] ;  /* 0x0000e000ff087b82 */ /* 0x000e220000000a00 */
[----:B------:R-:W1:Y:S07]  /*02f0*/  LDCU UR4, c[0x0][0x428] ;  /* 0x00008500ff0477ac */ /* 0x000e6e0008000800 */
[----:B------:R-:W2:Y:S08]  /*0300*/  LDC.64 R24, c[0x0][0x388] ;  /* 0x0000e200ff187b82 */ /* 0x000eb00000000a00 */
[----:B------:R-:W3:Y:S01]  /*0310*/  LDC.64 R18, c[0x0][0x398] ;  /* 0x0000e600ff127b82 */ /* 0x000ee20000000a00 */
[----:B-1----:R-:W-:-:S02]  /*0320*/  IMAD R7, R0, UR4, R47 ;  /* 0x0000000400077c24 */ /* 0x002fc4000f8e022f */
[----:B------:R-:W-:-:S05]  /*0330*/  IMAD R13, R47, UR4, R0 ;  /* 0x000000042f0d7c24 */ /* 0x000fca000f8e0200 */
[----:B------:R-:W1:Y:S01]  /*0340*/  LDC.64 R20, c[0x0][0x390] ;  /* 0x0000e400ff147b82 */ /* 0x000e620000000a00 */
[----:B0-----:R-:W-:-:S04]  /*0350*/  IMAD.WIDE R32, R7, 0x8, R8 ;  /* 0x0000000807207825 */ /* 0x001fc800078e0208 */
[C---:B------:R-:W-:Y:S02]  /*0360*/  IMAD.WIDE R8, R13.reuse, 0x8, R8 ;  /* 0x000000080d087825 */ /* 0x040fe400078e0208 */
[----:B------:R-:W4:Y:S01]  /*0370*/  LDG.E.64.CONSTANT R32, desc[UR6][R32.64] ;  /* 0x0000000620207981 */ /* 0x000f22000c1e9b00 */
[----:B------:R-:W0:Y:S01]  /*0380*/  LDC.64 R14, c[0x0][0x3a8] ;  /* 0x0000ea00ff0e7b82 */ /* 0x000e220000000a00 */
[----:B--2---:R-:W-:Y:S02]  /*0390*/  IMAD.WIDE R38, R13, 0x8, R24 ;  /* 0x000000080d267825 */ /* 0x004fe400078e0218 */
[----:B------:R-:W2:Y:S04]  /*03a0*/  LDG.E.64.CONSTANT R8, desc[UR6][R8.64] ;  /* 0x0000000608087981 */ /* 0x000ea8000c1e9b00 */
[----:B------:R-:W4:Y:S01]  /*03b0*/  LDG.E.64.CONSTANT R38, desc[UR6][R38.64] ;  /* 0x0000000626267981 */ /* 0x000f22000c1e9b00 */
[----:B------:R-:W5:Y:S08]  /*03c0*/  LDC.64 R10, c[0x0][0x3a0] ;  /* 0x0000e800ff0a7b82 */ /* 0x000f700000000a00 */
[----:B------:R-:W5:Y:S01]  /*03d0*/  LDC.64 R2, c[0x0][0x3b0] ;  /* 0x0000ec00ff027b82 */ /* 0x000f620000000a00 */
[----:B---3--:R-:W-:-:S04]  /*03e0*/  IMAD.WIDE R50, R7, 0x8, R18 ;  /* 0x0000000807327825 */ /* 0x008fc800078e0212 */
[----:B-1----:R-:W-:Y:S02]  /*03f0*/  IMAD.WIDE R48, R13, 0x8, R20 ;  /* 0x000000080d307825 */ /* 0x002fe400078e0214 */
[----:B------:R-:W3:Y:S01]  /*0400*/  LDG.E.64.CONSTANT R50, desc[UR6][R50.64] ;  /* 0x0000000632327981 */ /* 0x000ee2000c1e9b00 */
[----:B------:R-:W1:Y:S01]  /*0410*/  LDC.64 R26, c[0x0][0x3b8] ;  /* 0x0000ee00ff1a7b82 */ /* 0x000e620000000a00 */
[----:B0-----:R-:W-:Y:S02]  /*0420*/  IMAD.WIDE R22, R7, 0x8, R14 ;  /* 0x0000000807167825 */ /* 0x001fe400078e020e */
[----:B------:R-:W3:Y:S04]  /*0430*/  LDG.E.64.CONSTANT R48, desc[UR6][R48.64] ;  /* 0x0000000630307981 */ /* 0x000ee8000c1e9b00 */
[----:B------:R-:W3:Y:S01]  /*0440*/  LDG.E.64.CONSTANT R22, desc[UR6][R22.64] ;  /* 0x0000000616167981 */ /* 0x000ee2000c1e9b00 */
[----:B-----5:R-:W-:-:S06]  /*0450*/  IMAD.WIDE R30, R13, 0x8, R10 ;  /* 0x000000080d1e7825 */ /* 0x020fcc00078e020a */
[----:B------:R-:W5:Y:S01]  /*0460*/  LDG.E.64.CONSTANT R30, desc[UR6][R30.64] ;  /* 0x000000061e1e7981 */ /* 0x000f62000c1e9b00 */
[----:B------:R-:W-:-:S06]  /*0470*/  IMAD.WIDE R16, R13, 0x8, R2 ;  /* 0x000000080d107825 */ /* 0x000fcc00078e0202 */
[----:B------:R-:W5:Y:S01]  /*0480*/  LDG.E.64.CONSTANT R16, desc[UR6][R16.64] ;  /* 0x0000000610107981 */ /* 0x000f62000c1e9b00 */
[----:B------:R-:W-:-:S04]  /*0490*/  IMAD.WIDE R18, R13, 0x8, R18 ;  /* 0x000000080d127825 */ /* 0x000fc800078e0212 */
[C---:B------:R-:W-:Y:S02]  /*04a0*/  IMAD.WIDE R42, R7.reuse, 0x8, R24 ;  /* 0x00000008072a7825 */ /* 0x040fe400078e0218 */
[----:B------:R-:W5:Y:S02]  /*04b0*/  LDG.E.64.CONSTANT R18, desc[UR6][R18.64] ;  /* 0x0000000612127981 */ /* 0x000f64000c1e9b00 */
[----:B------:R-:W-:Y:S02]  /*04c0*/  IMAD.WIDE R36, R7, 0x8, R20 ;  /* 0x0000000807247825 */ /* 0x000fe400078e0214 */
[----:B------:R-:W5:Y:S02]  /*04d0*/  LDG.E.64.CONSTANT R42, desc[UR6][R42.64] ;  /* 0x000000062a2a7981 */ /* 0x000f64000c1e9b00 */
[----:B------:R-:W-:Y:S02]  /*04e0*/  IMAD.WIDE R20, R13, 0x8, R14 ;  /* 0x000000080d147825 */ /* 0x000fe400078e020e */
[----:B------:R-:W5:Y:S04]  /*04f0*/  LDG.E.64.CONSTANT R36, desc[UR6][R36.64] ;  /* 0x0000000624247981 */ /* 0x000f68000c1e9b00 */
[----:B------:R-:W5:Y:S01]  /*0500*/  LDG.E.64.CONSTANT R20, desc[UR6][R20.64] ;  /* 0x0000000614147981 */ /* 0x000f62000c1e9b00 */
[----:B------:R-:W-:-:S04]  /*0510*/  IMAD.WIDE R24, R7, 0x8, R10 ;  /* 0x0000000807187825 */ /* 0x000fc800078e020a */
[----:B-1----:R-:W-:Y:S02]  /*0520*/  IMAD.WIDE R10, R13, 0x8, R26 ;  /* 0x000000080d0a7825 */ /* 0x002fe400078e021a */
[----:B------:R-:W5:Y:S02]  /*0530*/  LDG.E.64.CONSTANT R24, desc[UR6][R24.64] ;  /* 0x0000000618187981 */ /* 0x000f64000c1e9b00 */
[C---:B------:R-:W-:Y:S02]  /*0540*/  IMAD.WIDE R40, R7.reuse, 0x8, R2 ;  /* 0x0000000807287825 */ /* 0x040fe400078e0202 */
[----:B------:R-:W5:Y:S04]  /*0550*/  LDG.E.64.CONSTANT R10, desc[UR6][R10.64] ;  /* 0x000000060a0a7981 */ /* 0x000f68000c1e9b00 */
[----:B------:R-:W5:Y:S01]  /*0560*/  LDG.E.64.CONSTANT R40, desc[UR6][R40.64] ;  /* 0x0000000628287981 */ /* 0x000f62000c1e9b00 */
[----:B------:R-:W-:-:S06]  /*0570*/  IMAD.WIDE R28, R7, 0x8, R26 ;  /* 0x00000008071c7825 */ /* 0x000fcc00078e021a */
[----:B------:R-:W5:Y:S01]  /*0580*/  LDG.E.64.CONSTANT R28, desc[UR6][R28.64] ;  /* 0x000000061c1c7981 */ /* 0x000f62000c1e9b00 */
[----:B--2---:R-:W-:Y:S02]  /*0590*/  DADD R2, R8, R8 ;  /* 0x0000000008027229 */ /* 0x004fe40000000008 */
[----:B----4-:R-:W-:-:S08]  /*05a0*/  DADD R26, R38, R32 ;  /* 0x00000000261a7229 */ /* 0x010fd00000000020 */
[----:B---3--:R-:W-:Y:S02]  /*05b0*/  DADD R26, R50, R26 ;  /* 0x00000000321a7229 */ /* 0x008fe4000000001a */
[C---:B------:R-:W-:Y:S02]  /*05c0*/  DADD R12, -R48.reuse, R2 ;  /* 0x00000000300c7229 */ /* 0x040fe40000000102 */
[----:B------:R-:W-:-:S04]  /*05d0*/  DADD R2, R48, R48 ;  /* 0x0000000030027229 */ /* 0x000fc80000000030 */
[----:B------:R-:W-:Y:S02]  /*05e0*/  DADD R6, R22, R26 ;  /* 0x0000000016067229 */ /* 0x000fe4000000001a */
[C---:B-----5:R-:W-:Y:S02]  /*05f0*/  DADD R14, -R30.reuse, R12 ;  /* 0x000000001e0e7229 */ /* 0x060fe4000000010c */
[----:B------:R-:W-:Y:S02]  /*0600*/  DADD R12, R30, R30 ;  /* 0x000000001e0c7229 */ /* 0x000fe4000000001e */
[----:B------:R-:W-:Y:S02]  /*0610*/  DADD R2, R8, -R2 ;  /* 0x0000000008027229 */ /* 0x000fe40000000802 */
[----:B------:R-:W-:Y:S02]  /*0620*/  DMUL R6, R6, -R4 ;  /* 0x8000000406067228 */ /* 0x000fe40000000000 */
[----:B------:R-:W-:-:S04]  /*0630*/  DFMA R14, R16, 2, R14 ;  /* 0x40000000100e782b */ /* 0x000fc8000000000e */
[----:B------:R-:W-:Y:S02]  /*0640*/  DADD R12, R2, -R12 ;  /* 0x00000000020c7229 */ /* 0x000fe4000000080c */
[----:B------:R-:W-:Y:S02]  /*0650*/  DADD R34, R38, R38 ;  /* 0x0000000026227229 */ /* 0x000fe40000000026 */
[----:B------:R-:W-:Y:S02]  /*0660*/  DMUL R2, R6, R14 ;  /* 0x0000000e06027228 */ /* 0x000fe40000000000 */
[----:B------:R-:W-:Y:S02]  /*0670*/  DADD R6, R18, R18 ;  /* 0x0000000012067229 */ /* 0x000fe40000000012 */
[----:B------:R-:W-:Y:S02]  /*0680*/  DADD R14, R8, R42 ;  /* 0x00000000080e7229 */ /* 0x000fe4000000002a */
[----:B------:R-:W-:-:S04]  /*0690*/  DADD R34, -R18, R34 ;  /* 0x0000000012227229 */ /* 0x000fc80000000122 */
[----:B------:R-:W-:Y:S02]  /*06a0*/  DADD R6, R38, -R6 ;  /* 0x0000000026067229 */ /* 0x000fe40000000806 */
[----:B------:R-:W-:Y:S02]  /*06b0*/  DADD R44, R20, R20 ;  /* 0x00000000142c7229 */ /* 0x000fe40000000014 */
[----:B------:R-:W-:Y:S02]  /*06c0*/  DADD R14, R36, R14 ;  /* 0x00000000240e7229 */ /* 0x000fe4000000000e */
[----:B------:R-:W-:-:S04]  /*06d0*/  DADD R26, R30, R26 ;  /* 0x000000001e1a7229 */ /* 0x000fc8000000001a */
[----:B------:R-:W-:Y:S02]  /*06e0*/  DADD R6, R6, -R44 ;  /* 0x0000000006067229 */ /* 0x000fe4000000082c */
[----:B------:R-:W-:Y:S02]  /*06f0*/  DADD R44, -R20, R34 ;  /* 0x00000000142c7229 */ /* 0x000fe40000000122 */
[----:B------:R-:W-:Y:S02]  /*0700*/  DADD R34, R24, R14 ;  /* 0x0000000018227229 */ /* 0x000fe4000000000e */
[----:B------:R-:W-:-:S04]  /*0710*/  DADD R26, R40, R26 ;  /* 0x00000000281a7229 */ /* 0x000fc8000000001a */
[----:B------:R-:W-:Y:S02]  /*0720*/  DFMA R44, R10, 2, R44 ;  /* 0x400000000a2c782b */ /* 0x000fe4000000002c */
[----:B------:R-:W-:-:S08]  /*0730*/  DMUL R34, R34, -R4 ;  /* 0x8000000422227228 */ /* 0x000fd00000000000 */
[----:B------:R-:W-:Y:S02]  /*0740*/  DMUL R34, R34, R44 ;  /* 0x0000002c22227228 */ /* 0x000fe40000000000 */
[----:B------:R-:W-:Y:S02]  /*0750*/  DADD R44, R10, R6 ;  /* 0x000000000a2c7229 */ /* 0x000fe40000000006 */
[----:B------:R-:W-:Y:S02]  /*0760*/  DMUL R6, R26, -R4 ;  /* 0x800000041a067228 */ /* 0x000fe40000000000 */
[----:B------:R-:W-:-:S06]  /*0770*/  DADD R14, R20, R14 ;  /* 0x00000000140e7229 */ /* 0x000fcc000000000e */
[----:B------:R-:W-:Y:S02]  /*0780*/  DFMA R6, R6, R44, -R34 ;  /* 0x0000002c0606722b */ /* 0x000fe40000000822 */
[----:B------:R-:W-:Y:S02]  /*0790*/  DADD R34, R20, R16 ;  /* 0x0000000014227229 */ /* 0x000fe40000000010 */
[----:B------:R-:W-:-:S06]  /*07a0*/  DADD R26, R28, R14 ;  /* 0x000000001c1a7229 */ /* 0x000fcc000000000e */
[----:B------:R-:W-:Y:S02]  /*07b0*/  DADD R14, R36, R34 ;  /* 0x00000000240e7229 */ /* 0x000fe40000000022 */
[----:B------:R-:W-:Y:S02]  /*07c0*/  DADD R12, R16, R12 ;  /* 0x00000000100c7229 */ /* 0x000fe4000000000c */
[----:B------:R-:W-:-:S04]  /*07d0*/  DMUL R26, R26, -R4 ;  /* 0x800000041a1a7228 */ /* 0x000fc80000000000 */
[----:B------:R-:W-:-:S04]  /*07e0*/  DADD R14, R8, R14 ;  /* 0x00000000080e7229 */ /* 0x000fc8000000000e */
[----:B------:R-:W-:Y:S02]  /*07f0*/  DFMA R2, R26, R12, -R2 ;  /* 0x0000000c1a02722b */ /* 0x000fe40000000802 */
[----:B------:R-:W-:Y:S02]  /*0800*/  DADD R12, R8, R24 ;  /* 0x00000000080c7229 */ /* 0x000fe40000000018 */
[----:B------:R-:W-:Y:S02]  /*0810*/  DADD R14, R18, R14 ;  /* 0x00000000120e7229 */ /* 0x000fe4000000000e */
[----:B------:R-:W-:-:S04]  /*0820*/  DADD R44, R38, R22 ;  /* 0x00000000262c7229 */ /* 0x000fc80000000016 */
[----:B------:R-:W-:Y:S02]  /*0830*/  DFMA R12, R28, 2, R12 ;  /* 0x400000001c0c782b */ /* 0x000fe4000000000c */
[----:B------:R-:W-:Y:S02]  /*0840*/  DADD R24, R24, R14 ;  /* 0x0000000018187229 */ /* 0x000fe4000000000e */
[----:B------:R-:W-:Y:S02]  /*0850*/  DADD R14, R38, R48 ;  /* 0x00000000260e7229 */ /* 0x000fe40000000030 */
[----:B------:R-:W-:Y:S02]  /*0860*/  DFMA R44, R40, 2, R44 ;  /* 0x40000000282c782b */ /* 0x000fe4000000002c */
[----:B------:R-:W-:-:S04]  /*0870*/  DADD R26, R48, R30 ;  /* 0x00000000301a7229 */ /* 0x000fc8000000001e */
[----:B------:R-:W-:Y:S02]  /*0880*/  DADD R40, R40, R14 ;  /* 0x0000000028287229 */ /* 0x000fe4000000000e */
[----:B------:R-:W-:Y:S02]  /*0890*/  DMUL R14, R8, R12 ;  /* 0x0000000c080e7228 */ /* 0x000fe40000000000 */
[----:B------:R-:W-:Y:S02]  /*08a0*/  DADD R12, R30, R10 ;  /* 0x000000001e0c7229 */ /* 0x000fe4000000000a */
[----:B------:R-:W-:-:S04]  /*08b0*/  DADD R26, R50, R26 ;  /* 0x00000000321a7229 */ /* 0x000fc8000000001a */
[----:B------:R-:W-:Y:S02]  /*08c0*/  DFMA R14, R48, R50, R14 ;  /* 0x00000032300e722b */ /* 0x000fe4000000000e */
[----:B------:R-:W-:Y:S02]  /*08d0*/  DADD R50, R50, R12 ;  /* 0x0000000032327229 */ /* 0x000fe4000000000c */
[----:B------:R-:W-:-:S06]  /*08e0*/  DMUL R44, R38, R44 ;  /* 0x0000002c262c7228 */ /* 0x000fcc0000000000 */
[----:B------:R-:W-:Y:S02]  /*08f0*/  DADD R50, R38, R50 ;  /* 0x0000000026327229 */ /* 0x000fe40000000032 */
[----:B------:R-:W-:Y:S02]  /*0900*/  DADD R24, R24, R24 ;  /* 0x0000000018187229 */ /* 0x000fe40000000018 */
[----:B------:R-:W-:-:S04]  /*0910*/  DFMA R44, R18, R36, R44 ;  /* 0x00000024122c722b */ /* 0x000fc8000000002c */
[----:B------:R-:W-:Y:S02]  /*0920*/  DADD R50, R48, R50 ;  /* 0x0000000030327229 */ /* 0x000fe40000000032 */
[----:B------:R-:W-:Y:S01]  /*0930*/  DADD R40, R40, -R24 ;  /* 0x0000000028287229 */ /* 0x000fe20000000818 */
[----:B------:R-:W0:Y:S01]  /*0940*/  LDC.64 R48, c[0x0][0x3d8] ;  /* 0x0000f600ff307b82 */ /* 0x000e220000000a00 */
[----:B------:R-:W-:Y:S02]  /*0950*/  DFMA R44, R20, R16, R44 ;  /* 0x00000010142c722b */ /* 0x000fe4000000002c */
[C---:B------:R-:W-:Y:S02]  /*0960*/  DADD R24, R8.reuse, R18 ;  /* 0x0000000008187229 */ /* 0x040fe40000000012 */
[----:B------:R-:W-:Y:S02]  /*0970*/  DADD R16, R8, R16 ;  /* 0x0000000008107229 */ /* 0x000fe40000000010 */
[----:B------:R-:W-:Y:S01]  /*0980*/  DADD R50, R22, R50 ;  /* 0x0000000016327229 */ /* 0x000fe20000000032 */
[----:B------:R-:W1:Y:S08]  /*0990*/  LDC.64 R8, c[0x0][0x3d0] ;  /* 0x0000f400ff087b82 */ /* 0x000e700000000a00 */
[----:B------:R-:W2:Y:S01]  /*09a0*/  LDC.64 R22, c[0x0][0x3e8] ;  /* 0x0000fa00ff167b82 */ /* 0x000ea20000000a00 */
[----:B------:R-:W-:-:S07]  /*09b0*/  DADD R28, R28, R24 ;  /* 0x000000001c1c7229 */ /* 0x000fce0000000018 */
[----:B------:R-:W3:Y:S01]  /*09c0*/  LDC.64 R24, c[0x0][0x3c0] ;  /* 0x0000f000ff187b82 */ /* 0x000ee20000000a00 */
[C---:B------:R-:W-:Y:S02]  /*09d0*/  DADD R16, R42.reuse, R16 ;  /* 0x000000002a107229 */ /* 0x040fe40000000010 */
[----:B------:R-:W-:Y:S02]  /*09e0*/  DADD R34, R42, R34 ;  /* 0x000000002a227229 */ /* 0x000fe40000000022 */
[----:B------:R-:W-:-:S03]  /*09f0*/  DFMA R30, R30, R10, R14 ;  /* 0x0000000a1e1e722b */ /* 0x000fc6000000000e */
[----:B------:R-:W4:Y:S08]  /*0a00*/  LDC.64 R42, c[0x0][0x3c8] ;  /* 0x0000f200ff2a7b82 */ /* 0x000f300000000a00 */
[----:B------:R-:W5:Y:S01]  /*0a10*/  LDC.64 R14, c[0x0][0x3e0] ;  /* 0x0000f800ff0e7b82 */ /* 0x000f620000000a00 */
[----:B-1----:R-:W-:-:S04]  /*0a20*/  IMAD.WIDE R8, R0, 0x8, R8 ;  /* 0x0000000800087825 */ /* 0x002fc800078e0208 */
[----:B--2---:R-:W-:Y:S02]  /*0a30*/  IMAD.WIDE R22, R0, 0x8, R22 ;  /* 0x0000000800167825 */ /* 0x004fe400078e0216 */
[----:B------:R-:W2:Y:S02]  /*0a40*/  LDG.E.64.CONSTANT R8, desc[UR6][R8.64] ;  /* 0x0000000608087981 */ /* 0x000ea4000c1e9b00 */
[C---:B---3--:R-:W-:Y:S02]  /*0a50*/  IMAD.WIDE.U32 R24, R47.reuse, 0x8, R24 ;  /* 0x000000082f187825 */ /* 0x048fe400078e0018 */
[----:B------:R-:W3:Y:S02]  /*0a60*/  LDG.E.64.CONSTANT R22, desc[UR6][R22.64] ;  /* 0x0000000616167981 */ /* 0x000ee4000c1e9b00 */
[C---:B0-----:R-:W-:Y:S02]  /*0a70*/  IMAD.WIDE.U32 R48, R47.reuse, 0x8, R48 ;  /* 0x000000082f307825 */ /* 0x041fe400078e0030 */
[----:B------:R-:W3:Y:S02]  /*0a80*/  LDG.E.64.CONSTANT R24, desc[UR6][R24.64] ;  /* 0x0000000618187981 */ /* 0x000ee4000c1e9b00 */
[----:B----4-:R-:W-:-:S02]  /*0a90*/  IMAD.WIDE.U32 R42, R47, 0x8, R42 ;  /* 0x000000082f2a7825 */ /* 0x010fc400078e002a */
[----:B------:R-:W4:Y:S04]  /*0aa0*/  LDG.E.64.CONSTANT R48, desc[UR6][R48.64] ;  /* 0x0000000630307981 */ /* 0x000f28000c1e9b00 */
[----:B------:R-:W4:Y:S01]  /*0ab0*/  LDG.E.64.CONSTANT R42, desc[UR6][R42.64] ;  /* 0x000000062a2a7981 */ /* 0x000f22000c1e9b00 */
[----:B-----5:R-:W-:-:S06]  /*0ac0*/  IMAD.WIDE.U32 R14, R47, 0x8, R14 ;  /* 0x000000082f0e7825 */ /* 0x020fcc00078e000e */
[----:B------:R-:W5:Y:S01]  /*0ad0*/  LDG.E.64.CONSTANT R14, desc[UR6][R14.64] ;  /* 0x000000060e0e7981 */ /* 0x000f62000c1e9b00 */
[----:B------:R-:W-:Y:S02]  /*0ae0*/  DADD R18, R18, R20 ;  /* 0x0000000012127229 */ /* 0x000fe40000000014 */
[----:B------:R-:W-:-:S06]  /*0af0*/  DADD R10, R38, R10 ;  /* 0x00000000260a7229 */ /* 0x000fcc000000000a */
[----:B------:R-:W-:Y:S02]  /*0b00*/  DADD R18, R36, R18 ;  /* 0x0000000024127229 */ /* 0x000fe40000000012 */
[----:B------:R-:W-:Y:S02]  /*0b10*/  DADD R26, R26, R26 ;  /* 0x000000001a1a7229 */ /* 0x000fe4000000001a */
[----:B------:R-:W-:Y:S02]  /*0b20*/  DADD R10, R32, R10 ;  /* 0x00000000200a7229 */ /* 0x000fe4000000000a */
[----:B------:R-:W-:Y:S02]  /*0b30*/  DADD R50, R50, R50 ;  /* 0x0000000032327229 */ /* 0x000fe40000000032 */
[----:B------:R-:W-:Y:S02]  /*0b40*/  DADD R18, R18, R18 ;  /* 0x0000000012127229 */ /* 0x000fe40000000012 */
[----:B------:R-:W-:-:S02]  /*0b50*/  DADD R16, R16, -R26 ;  /* 0x0000000010107229 */ /* 0x000fc4000000081a */
[----:B------:R-:W-:Y:S02]  /*0b60*/  DADD R12, R32, R12 ;  /* 0x00000000200c7229 */ /* 0x000fe4000000000c */
[----:B------:R-:W-:Y:S02]  /*0b70*/  DADD R28, R28, -R50 ;  /* 0x000000001c1c7229 */ /* 0x000fe40000000832 */
[----:B------:R-:W-:-:S04]  /*0b80*/  DADD R10, R10, -R18 ;  /* 0x000000000a0a7229 */ /* 0x000fc80000000812 */
[----:B------:R-:W-:Y:S02]  /*0b90*/  DFMA R12, R12, 4, R40 ;  /* 0x401000000c0c782b */ /* 0x000fe40000000028 */
[----:B------:R-:W-:Y:S02]  /*0ba0*/  DFMA R28, R34, 4, R28 ;  /* 0x40100000221c782b */ /* 0x000fe4000000001c */
[-C--:B--2---:R-:W-:Y:S02]  /*0bb0*/  DMUL R8, R8, -R4.reuse ;  /* 0x8000000408087228 */ /* 0x084fe40000000000 */
[----:B---3--:R-:W-:-:S06]  /*0bc0*/  DMUL R22, R22, -R4 ;  /* 0x8000000416167228 */ /* 0x008fcc0000000000 */
[----:B------:R-:W-:Y:S02]  /*0bd0*/  DMUL R24, R24, R8 ;  /* 0x0000000818187228 */ /* 0x000fe40000000000 */
[----:B----4-:R-:W-:Y:S02]  /*0be0*/  DMUL R48, R48, R22 ;  /* 0x0000001630307228 */ /* 0x010fe40000000000 */
[----:B------:R-:W-:Y:S02]  /*0bf0*/  DMUL R4, R4, -3 ;  /* 0xc008000004047828 */ /* 0x000fe40000000000 */
[----:B------:R-:W-:Y:S02]  /*0c00*/  DMUL R42, R42, R8 ;  /* 0x000000082a2a7228 */ /* 0x000fe40000000000 */
[----:B------:R-:W-:Y:S02]  /*0c10*/  DMUL R16, R24, R16 ;  /* 0x0000001018107228 */ /* 0x000fe40000000000 */
[----:B------:R-:W-:-:S02]  /*0c20*/  DMUL R10, R48, R10 ;  /* 0x0000000a300a7228 */ /* 0x000fc40000000000 */
[----:B-----5:R-:W-:Y:S02]  /*0c30*/  DMUL R14, R14, R22 ;  /* 0x000000160e0e7228 */ /* 0x020fe40000000000 */
[C---:B------:R-:W-:Y:S02]  /*0c40*/  DFMA R6, R4.reuse, R30, R6 ;  /* 0x0000001e0406722b */ /* 0x040fe40000000006 */
[----:B------:R-:W-:Y:S02]  /*0c50*/  DFMA R44, R4, R44, R2 ;  /* 0x0000002c042c722b */ /* 0x000fe40000000002 */
[----:B------:R-:W-:Y:S02]  /*0c60*/  DFMA R4, R42, R12, R16 ;  /* 0x0000000c2a04722b */ /* 0x000fe40000000010 */
[----:B------:R-:W-:-:S11]  /*0c70*/  DFMA R2, R14, R28, R10 ;  /* 0x0000001c0e02722b */ /* 0x000fd6000000000a */
.L_x_2:
[----:B------:R-:W-:Y:S05]  /*0c80*/  BSYNC.RECONVERGENT B0 ;  /* 0x0000000000007941 */ /* 0x000fea0003800200 */
.L_x_1:
[----:B------:R-:W-:Y:S01]  /*0c90*/  SHFL.DOWN PT, R8, R6, 0x1, 0x1f ;  /* 0x08201f0006087f89 */ /* 0x000fe200000e0000 */
[----:B------:R-:W-:Y:S03]  /*0ca0*/  BSSY.RECONVERGENT B0, `(.L_x_5) ;  /* 0x0000036000007945 */ /* 0x000fe60003800200 */
[----:B------:R-:W0:Y:S01]  /*0cb0*/  SHFL.DOWN P0, R9, R7, 0x1, 0x1f ;  /* 0x08201f0007097f89 */ /* 0x000e220000000000 */
[----:B------:R-:W1:Y:S01]  /*0cc0*/  S2R R0, SR_LANEID ;  /* 0x0000000000007919 */ /* 0x000e620000000000 */
[----:B0-----:R-:W-:-:S10]  /*0cd0*/  DADD R8, R8, R6 ;  /* 0x0000000008087229 */ /* 0x001fd40000000006 */
[----:B------:R-:W-:Y:S02]  /*0ce0*/  FSEL R10, R8, R6, P0 ;  /* 0x00000006080a7208 */ /* 0x000fe40000000000 */
[----:B------:R-:W-:-:S03]  /*0cf0*/  FSEL R11, R9, R7, P0 ;  /* 0x00000007090b7208 */ /* 0x000fc60000000000 */
[----:B------:R-:W-:Y:S04]  /*0d00*/  SHFL.DOWN PT, R8, R10, 0x2, 0x1f ;  /* 0x08401f000a087f89 */ /* 0x000fe800000e0000 */
[----:B------:R-:W0:Y:S02]  /*0d10*/  SHFL.DOWN P0, R9, R11, 0x2, 0x1f ;  /* 0x08401f000b097f89 */ /* 0x000e240000000000 */
[----:B0-----:R-:W-:-:S10]  /*0d20*/  DADD R8, R8, R10 ;  /* 0x0000000008087229 */ /* 0x001fd4000000000a */
[----:B------:R-:W-:Y:S02]  /*0d30*/  FSEL R12, R8, R10, P0 ;  /* 0x0000000a080c7208 */ /* 0x000fe40000000000 */
[----:B------:R-:W-:-:S03]  /*0d40*/  FSEL R13, R9, R11, P0 ;  /* 0x0000000b090d7208 */ /* 0x000fc60000000000 */
[----:B------:R-:W-:Y:S04]  /*0d50*/  SHFL.DOWN PT, R8, R12, 0x4, 0x1f ;  /* 0x08801f000c087f89 */ /* 0x000fe800000e0000 */
[----:B------:R-:W0:Y:S02]  /*0d60*/  SHFL.DOWN P0, R9, R13, 0x4, 0x1f ;  /* 0x08801f000d097f89 */ /* 0x000e240000000000 */
[----:B0-----:R-:W-:-:S10]  /*0d70*/  DADD R8, R8, R12 ;  /* 0x0000000008087229 */ /* 0x001fd4000000000c */
[----:B------:R-:W-:Y:S02]  /*0d80*/  FSEL R14, R8, R12, P0 ;  /* 0x0000000c080e7208 */ /* 0x000fe40000000000 */
[----:B------:R-:W-:Y:S02]  /*0d90*/  FSEL R15, R9, R13, P0 ;  /* 0x0000000d090f7208 */ /* 0x000fe40000000000 */
[----:B-1----:R-:W-:Y:S01]  /*0da0*/  ISETP.NE.AND P0, PT, R0, RZ, PT ;  /* 0x000000ff0000720c */ /* 0x002fe20003f05270 */
[----:B------:R-:W-:Y:S04]  /*0db0*/  SHFL.DOWN PT, R6, R14, 0x8, 0x1f ;  /* 0x09001f000e067f89 */ /* 0x000fe800000e0000 */
[----:B------:R-:W0:Y:S01]  /*0dc0*/  SHFL.DOWN P1, R7, R15, 0x8, 0x1f ;  /* 0x09001f000f077f89 */ /* 0x000e220000020000 */
[----:B------:R-:W1:Y:S07]  /*0dd0*/  S2R R0, SR_TID.X ;  /* 0x0000000000007919 */ /* 0x000e6e0000002100 */
[----:B------:R-:W2:Y:S01]  /*0de0*/  @!P0 S2R R16, SR_CgaCtaId ;  /* 0x0000000000108919 */ /* 0x000ea20000008800 */
[----:B------:R-:W-:Y:S01]  /*0df0*/  @!P0 MOV R13, 0x400 ;  /* 0x00000400000d8802 */ /* 0x000fe20000000f00 */
[----:B0-----:R-:W-:Y:S01]  /*0e00*/  DADD R8, R6, R14 ;  /* 0x0000000006087229 */ /* 0x001fe2000000000e */
[----:B------:R-:W1:Y:S09]  /*0e10*/  S2R R7, SR_TID.Y ;  /* 0x0000000000077919 */ /* 0x000e720000002200 */
[----:B------:R-:W-:-:S02]  /*0e20*/  FSEL R10, R8, R14, P1 ;  /* 0x0000000e080a7208 */ /* 0x000fc40000800000 */
[----:B------:R-:W-:-:S03]  /*0e30*/  FSEL R11, R9, R15, P1 ;  /* 0x0000000f090b7208 */ /* 0x000fc60000800000 */
[----:B------:R-:W-:Y:S01]  /*0e40*/  SHFL.DOWN PT, R8, R10, 0x10, 0x1f ;  /* 0x0a001f000a087f89 */ /* 0x000fe200000e0000 */
[----:B--2---:R-:W-:-:S03]  /*0e50*/  @!P0 LEA R13, R16, R13, 0x18 ;  /* 0x0000000d100d8211 */ /* 0x004fc600078ec0ff */
[----:B------:R-:W0:Y:S01]  /*0e60*/  SHFL.DOWN P2, R9, R11, 0x10, 0x1f ;  /* 0x0a001f000b097f89 */ /* 0x000e220000040000 */
[----:B-1----:R-:W-:-:S05]  /*0e70*/  IMAD R6, R7, 0x10, R0 ;  /* 0x0000001007067824 */ /* 0x002fca00078e0200 */
[----:B------:R-:W-:Y:S02]  /*0e80*/  @!P0 SHF.R.U32.HI R12, RZ, 0x2, R6 ;  /* 0x00000002ff0c8819 */ /* 0x000fe40000011606 */
[----:B------:R-:W-:Y:S01]  /*0e90*/  ISETP.NE.AND P1, PT, R6, RZ, PT ;  /* 0x000000ff0600720c */ /* 0x000fe20003f25270 */
[----:B0-----:R-:W-:Y:S01]  /*0ea0*/  DADD R8, R8, R10 ;  /* 0x0000000008087229 */ /* 0x001fe2000000000a */
[----:B------:R-:W-:-:S05]  /*0eb0*/  @!P0 LOP3.LUT R12, R12, 0x1ff8, RZ, 0xc0, !PT ;  /* 0x00001ff80c0c8812 */ /* 0x000fca00078ec0ff */
[----:B------:R-:W-:-:S04]  /*0ec0*/  @!P0 IMAD.IADD R13, R12, 0x1, R13 ;  /* 0x000000010c0d8824 */ /* 0x000fc800078e020d */
[----:B------:R-:W-:Y:S02]  /*0ed0*/  FSEL R16, R8, R10, P2 ;  /* 0x0000000a08107208 */ /* 0x000fe40001000000 */
[----:B------:R-:W-:-:S05]  /*0ee0*/  FSEL R17, R9, R11, P2 ;  /* 0x0000000b09117208 */ /* 0x000fca0001000000 */
[----:B------:R0:W-:Y:S01]  /*0ef0*/  @!P0 STS.64 [R13+0x8], R16 ;  /* 0x000008100d008388 */ /* 0x0001e20000000a00 */
[----:B------:R-:W-:Y:S06]  /*0f00*/  BAR.SYNC.DEFER_BLOCKING 0x0 ;  /* 0x0000000000007b1d */ /* 0x000fec0000010000 */
[----:B------:R-:W-:Y:S05]  /*0f10*/  @P1 BRA `(.L_x_6) ;  /* 0x0000000000381947 */ /* 0x000fea0003800000 */
[----:B------:R-:W1:Y:S01]  /*0f20*/  S2UR UR5, SR_CgaCtaId ;  /* 0x00000000000579c3 */ /* 0x000e620000008800 */
[----:B------:R-:W-:Y:S02]  /*0f30*/  UMOV UR4, 0x400 ;  /* 0x0000040000047882 */ /* 0x000fe40000000000 */
[----:B-1----:R-:W-:-:S09]  /*0f40*/  ULEA UR4, UR5, UR4, 0x18 ;  /* 0x0000000405047291 */ /* 0x002fd2000f8ec0ff */
[----:B------:R-:W1:Y:S04]  /*0f50*/  LDS.128 R20, [UR4+0x10] ;  /* 0x00001004ff147984 */ /* 0x000e680008000c00 */
[----:B0-----:R-:W0:Y:S04]  /*0f60*/  LDS.128 R12, [UR4+0x20] ;  /* 0x00002004ff0c7984 */ /* 0x001e280008000c00 */
[----:B------:R-:W2:Y:S01]  /*0f70*/  LDS.128 R8, [UR4+0x30] ;  /* 0x00003004ff087984 */ /* 0x000ea20008000c00 */
[----:B-1----:R-:W-:-:S03]  /*0f80*/  DADD R20, R16, R20 ;  /* 0x0000000010147229 */ /* 0x002fc60000000014 */
[----:B------:R-:W1:Y:S05]  /*0f90*/  LDS.64 R16, [UR4+0x40] ;  /* 0x00004004ff107984 */ /* 0x000e6a0008000a00 */
[----:B------:R-:W-:-:S08]  /*0fa0*/  DADD R20, R20, R22 ;  /* 0x0000000014147229 */ /* 0x000fd00000000016 */
[----:B0-----:R-:W-:-:S08]  /*0fb0*/  DADD R12, R20, R12 ;  /* 0x00000000140c7229 */ /* 0x001fd0000000000c */
[----:B------:R-:W-:-:S08]  /*0fc0*/  DADD R12, R12, R14 ;  /* 0x000000000c0c7229 */ /* 0x000fd0000000000e */
[----:B--2---:R-:W-:-:S08]  /*0fd0*/  DADD R8, R12, R8 ;  /* 0x000000000c087229 */ /* 0x004fd00000000008 */
[----:B------:R-:W-:-:S08]  /*0fe0*/  DADD R8, R8, R10 ;  /* 0x0000000008087229 */ /* 0x000fd0000000000a */
[----:B-1----:R-:W-:-:S11]  /*0ff0*/  DADD R16, R8, R16 ;  /* 0x0000000008107229 */ /* 0x002fd60000000010 */
.L_x_6:
[----:B------:R-:W-:Y:S05]  /*1000*/  BSYNC.RECONVERGENT B0 ;  /* 0x0000000000007941 */ /* 0x000fea0003800200 */
.L_x_5:
[----:B------:R-:W-:Y:S01]  /*1010*/  SHFL.DOWN PT, R8, R44, 0x1, 0x1f ;  /* 0x08201f002c087f89 */ /* 0x000fe200000e0000 */
[----:B------:R-:W-:Y:S03]  /*1020*/  BSSY.RECONVERGENT B0, `(.L_x_7) ;  /* 0x0000031000007945 */ /* 0x000fe60003800200 */
[----:B------:R-:W1:Y:S01]  /*1030*/  SHFL.DOWN P2, R9, R45, 0x1, 0x1f ;  /* 0x08201f002d097f89 */ /* 0x000e620000040000 */
[----:B------:R-:W2:Y:S01]  /*1040*/  @!P0 S2R R19, SR_CgaCtaId ;  /* 0x0000000000138919 */ /* 0x000ea20000008800 */
[----:B-1----:R-:W-:-:S10]  /*1050*/  DADD R8, R8, R44 ;  /* 0x0000000008087229 */ /* 0x002fd4000000002c */
[----:B------:R-:W-:Y:S02]  /*1060*/  FSEL R10, R8, R44, P2 ;  /* 0x0000002c080a7208 */ /* 0x000fe40001000000 */
[----:B------:R-:W-:-:S03]  /*1070*/  FSEL R11, R9, R45, P2 ;  /* 0x0000002d090b7208 */ /* 0x000fc60001000000 */
[----:B------:R-:W-:Y:S04]  /*1080*/  SHFL.DOWN PT, R8, R10, 0x2, 0x1f ;  /* 0x08401f000a087f89 */ /* 0x000fe800000e0000 */
[----:B------:R-:W1:Y:S02]  /*1090*/  SHFL.DOWN P2, R9, R11, 0x2, 0x1f ;  /* 0x08401f000b097f89 */ /* 0x000e640000040000 */
[----:B-1----:R-:W-:-:S10]  /*10a0*/  DADD R8, R8, R10 ;  /* 0x0000000008087229 */ /* 0x002fd4000000000a */
[----:B------:R-:W-:Y:S02]  /*10b0*/  FSEL R12, R8, R10, P2 ;  /* 0x0000000a080c7208 */ /* 0x000fe40001000000 */
[----:B0-----:R-:W-:-:S03]  /*10c0*/  FSEL R13, R9, R11, P2 ;  /* 0x0000000b090d7208 */ /* 0x001fc60001000000 */
[----:B------:R-:W-:Y:S04]  /*10d0*/  SHFL.DOWN PT, R8, R12, 0x4, 0x1f ;  /* 0x08801f000c087f89 */ /* 0x000fe800000e0000 */
[----:B------:R-:W0:Y:S02]  /*10e0*/  SHFL.DOWN P2, R9, R13, 0x4, 0x1f ;  /* 0x08801f000d097f89 */ /* 0x000e240000040000 */
[----:B0-----:R-:W-:-:S10]  /*10f0*/  DADD R8, R8, R12 ;  /* 0x0000000008087229 */ /* 0x001fd4000000000c */
[----:B------:R-:W-:Y:S02]  /*1100*/  FSEL R14, R8, R12, P2 ;  /* 0x0000000c080e7208 */ /* 0x000fe40001000000 */
[----:B------:R-:W-:Y:S02]  /*1110*/  FSEL R15, R9, R13, P2 ;  /* 0x0000000d090f7208 */ /* 0x000fe40001000000 */
[----:B------:R-:W-:Y:S01]  /*1120*/  @!P0 MOV R12, 0x400 ;  /* 0x00000400000c8802 */ /* 0x000fe20000000f00 */
[----:B------:R-:W-:Y:S01]  /*1130*/  SHFL.DOWN PT, R8, R14, 0x8, 0x1f ;  /* 0x09001f000e087f89 */ /* 0x000fe200000e0000 */
[----:B------:R-:W-:-:S03]  /*1140*/  @!P0 SHF.R.U32.HI R13, RZ, 0x2, R6 ;  /* 0x00000002ff0d8819 */ /* 0x000fc60000011606 */
[----:B------:R-:W0:Y:S01]  /*1150*/  SHFL.DOWN P2, R9, R15, 0x8, 0x1f ;  /* 0x09001f000f097f89 */ /* 0x000e220000040000 */
[----:B------:R-:W-:Y:S01]  /*1160*/  @!P0 VIADD R12, R12, 0x50 ;  /* 0x000000500c0c8836 */ /* 0x000fe20000000000 */
[----:B------:R-:W-:-:S04]  /*1170*/  @!P0 LOP3.LUT R13, R13, 0x1ff8, RZ, 0xc0, !PT ;  /* 0x00001ff80d0d8812 */ /* 0x000fc800078ec0ff */
[----:B--2---:R-:W-:Y:S01]  /*1180*/  @!P0 LEA R12, R19, R12, 0x18 ;  /* 0x0000000c130c8211 */ /* 0x004fe200078ec0ff */
[----:B0-----:R-:W-:-:S10]  /*1190*/  DADD R8, R8, R14 ;  /* 0x0000000008087229 */ /* 0x001fd4000000000e */
[----:B------:R-:W-:Y:S02]  /*11a0*/  FSEL R10, R8, R14, P2 ;  /* 0x0000000e080a7208 */ /* 0x000fe40001000000 */
[----:B------:R-:W-:-:S03]  /*11b0*/  FSEL R11, R9, R15, P2 ;  /* 0x0000000f090b7208 */ /* 0x000fc60001000000 */
[----:B------:R-:W-:Y:S04]  /*11c0*/  SHFL.DOWN PT, R8, R10, 0x10, 0x1f ;  /* 0x0a001f000a087f89 */ /* 0x000fe800000e0000 */
[----:B------:R-:W0:Y:S02]  /*11d0*/  SHFL.DOWN P2, R9, R11, 0x10, 0x1f ;  /* 0x0a001f000b097f89 */ /* 0x000e240000040000 */
[----:B0-----:R-:W-:-:S10]  /*11e0*/  DADD R8, R8, R10 ;  /* 0x0000000008087229 */ /* 0x001fd4000000000a */
[----:B------:R-:W-:Y:S01]  /*11f0*/  FSEL R19, R9, R11, P2 ;  /* 0x0000000b09137208 */ /* 0x000fe20001000000 */
[----:B------:R-:W-:Y:S01]  /*1200*/  @!P0 IMAD.IADD R9, R13, 0x1, R12 ;  /* 0x000000010d098824 */ /* 0x000fe200078e020c */
        /* <DEDUP_REMOVED lines=8> */
[----:B------:R-:W2:Y:S04]  /*1290*/  LDS.128 R12, [UR4+0x70] ;  /* 0x00007004ff0c7984 */ /* 0x000ea80008000c00 */
[----:B0-----:R-:W0:Y:S01]  /*12a0*/  LDS.128 R8, [UR4+0x80] ;  /* 0x00008004ff087984 */ /* 0x001e220008000c00 */
[----:B-1----:R-:W-:-:S03]  /*12b0*/  DADD R20, R18, R20 ;  /* 0x0000000012147229 */ /* 0x002fc60000000014 */
[----:B------:R-:W1:Y:S05]  /*12c0*/  LDS.64 R18, [UR4+0x90] ;  /* 0x00009004ff127984 */ /* 0x000e6a0008000a00 */
[----:B------:R-:W-:-:S08]  /*12d0*/  DADD R20, R20, R22 ;  /* 0x0000000014147229 */ /* 0x000fd00000000016 */
[----:B--2---:R-:W-:-:S08]  /*12e0*/  DADD R12, R20, R12 ;  /* 0x00000000140c7229 */ /* 0x004fd0000000000c */
[----:B------:R-:W-:-:S08]  /*12f0*/  DADD R12, R12, R14 ;  /* 0x000000000c0c7229 */ /* 0x000fd0000000000e */
[----:B0-----:R-:W-:-:S08]  /*1300*/  DADD R8, R12, R8 ;  /* 0x000000000c087229 */ /* 0x001fd00000000008 */
[----:B------:R-:W-:-:S08]  /*1310*/  DADD R8, R8, R10 ;  /* 0x0000000008087229 */ /* 0x000fd0000000000a */
[----:B-1----:R-:W-:-:S11]  /*1320*/  DADD R18, R8, R18 ;  /* 0x0000000008127229 */ /* 0x002fd60000000012 */
.L_x_8:
[----:B------:R-:W-:Y:S05]  /*1330*/  BSYNC.RECONVERGENT B0 ;  /* 0x0000000000007941 */ /* 0x000fea0003800200 */
.L_x_7:
[----:B------:R-:W-:Y:S01]  /*1340*/  SHFL.DOWN PT, R8, R4, 0x1, 0x1f ;  /* 0x08201f0004087f89 */ /* 0x000fe200000e0000 */
[----:B------:R-:W-:Y:S03]  /*1350*/  BSSY.RECONVERGENT B0, `(.L_x_9) ;  /* 0x0000031000007945 */ /* 0x000fe60003800200 */
[----:B0-----:R-:W0:Y:S01]  /*1360*/  SHFL.DOWN P2, R9, R5, 0x1, 0x1f ;  /* 0x08201f0005097f89 */ /* 0x001e220000040000 */
[----:B------:R-:W1:Y:S01]  /*1370*/  @!P0 S2R R15, SR_CgaCtaId ;  /* 0x00000000000f8919 */ /* 0x000e620000008800 */
        /* <DEDUP_REMOVED lines=16> */
[----:B------:R-:W0:Y:S02]  /*1480*/  SHFL.DOWN P2, R5, R9, 0x8, 0x1f ;  /* 0x09001f0009057f89 */ /* 0x000e240000040000 */
[----:B0-----:R-:W-:-:S10]  /*1490*/  DADD R4, R4, R8 ;  /* 0x0000000004047229 */ /* 0x001fd40000000008 */
[----:B------:R-:W-:Y:S01]  /*14a0*/  FSEL R10, R4, R8, P2 ;  /* 0x00000008040a7208 */ /* 0x000fe20001000000 */
[----:B------:R-:W-:Y:S01]  /*14b0*/  @!P0 VIADD R8, R13, 0xa0 ;  /* 0x000000a00d088836 */ /* 0x000fe20000000000 */
[----:B------:R-:W-:Y:S02]  /*14c0*/  FSEL R11, R5, R9, P2 ;  /* 0x00000009050b7208 */ /* 0x000fe40001000000 */
[----:B------:R-:W-:Y:S01]  /*14d0*/  @!P0 LOP3.LUT R9, R12, 0x1ff8, RZ, 0xc0, !PT ;  /* 0x00001ff80c098812 */ /* 0x000fe200078ec0ff */
[----:B------:R-:W-:Y:S01]  /*14e0*/  SHFL.DOWN PT, R4, R10, 0x10, 0x1f ;  /* 0x0a001f000a047f89 */ /* 0x000fe200000e0000 */
[----:B-1----:R-:W-:-:S03]  /*14f0*/  @!P0 LEA R8, R15, R8, 0x18 ;  /* 0x000000080f088211 */ /* 0x002fc600078ec0ff */
[----:B------:R-:W0:Y:S02]  /*1500*/  SHFL.DOWN P2, R5, R11, 0x10, 0x1f ;  /* 0x0a001f000b057f89 */ /* 0x000e240000040000 */
[----:B------:R-:W-:Y:S01]  /*1510*/  @!P0 IMAD.IADD R9, R9, 0x1, R8 ;  /* 0x0000000109098824 */ /* 0x000fe200078e0208 */
[----:B0-----:R-:W-:-:S10]  /*1520*/  DADD R4, R4, R10 ;  /* 0x0000000004047229 */ /* 0x001fd4000000000a */
        /* <DEDUP_REMOVED lines=19> */
.L_x_10:
[----:B------:R-:W-:Y:S05]  /*1660*/  BSYNC.RECONVERGENT B0 ;  /* 0x0000000000007941 */ /* 0x000fea0003800200 */
.L_x_9:
[----:B------:R-:W-:Y:S01]  /*1670*/  SHFL.DOWN PT, R8, R2, 0x1, 0x1f ;  /* 0x08201f0002087f89 */ /* 0x000fe200000e0000 */
[----:B------:R-:W-:Y:S01]  /*1680*/  LOP3.LUT P3, RZ, R0, R7, RZ, 0xfc, !PT ;  /* 0x0000000700ff7212 */ /* 0x000fe2000786fcff */
[----:B------:R-:W-:Y:S02]  /*1690*/  BSSY.RECONVERGENT B0, `(.L_x_11) ;  /* 0x0000031000007945 */ /* 0x000fe40003800200 */
        /* <DEDUP_REMOVED lines=19> */
[----:B------:R-:W-:-:S05]  /*17d0*/  @!P0 VIADD R6, R13, 0xf0 ;  /* 0x000000f00d068836 */ /* 0x000fca0000000000 */
[----:B-1----:R-:W-:Y:S01]  /*17e0*/  @!P0 LEA R6, R15, R6, 0x18 ;  /* 0x000000060f068211 */ /* 0x002fe200078ec0ff */
[----:B0-----:R-:W-:-:S10]  /*17f0*/  DADD R2, R2, R8 ;  /* 0x0000000002027229 */ /* 0x001fd40000000008 */
[----:B------:R-:W-:Y:S02]  /*1800*/  FSEL R10, R2, R8, P2 ;  /* 0x00000008020a7208 */ /* 0x000fe40001000000 */
[----:B------:R-:W-:Y:S02]  /*1810*/  FSEL R11, R3, R9, P2 ;  /* 0x00000009030b7208 */ /* 0x000fe40001000000 */
[----:B------:R-:W-:Y:S01]  /*1820*/  @!P0 LOP3.LUT R9, R12, 0x1ff8, RZ, 0xc0, !PT ;  /* 0x00001ff80c098812 */ /* 0x000fe200078ec0ff */
[----:B------:R-:W-:Y:S04]  /*1830*/  SHFL.DOWN PT, R2, R10, 0x10, 0x1f ;  /* 0x0a001f000a027f89 */ /* 0x000fe800000e0000 */
[----:B------:R-:W0:Y:S01]  /*1840*/  SHFL.DOWN P2, R3, R11, 0x10, 0x1f ;  /* 0x0a001f000b037f89 */ /* 0x000e220000040000 */
        /* <DEDUP_REMOVED lines=12> */
[----:B------:R-:W3:Y:S01]  /*1910*/  LDS.128 R8, [UR4+0x120] ;  /* 0x00012004ff087984 */ /* 0x000ee20008000c00 */
[----:B-1----:R-:W-:-:S03]  /*1920*/  DADD R12, R2, R12 ;  /* 0x00000000020c7229 */ /* 0x002fc6000000000c */
[----:B0-----:R-:W0:Y:S05]  /*1930*/  LDS.64 R2, [UR4+0x130] ;  /* 0x00013004ff027984 */ /* 0x001e2a0008000a00 */
[----:B------:R-:W-:-:S08]  /*1940*/  DADD R12, R12, R14 ;  /* 0x000000000c0c7229 */ /* 0x000fd0000000000e */
[----:B--2---:R-:W-:-:S08]  /*1950*/  DADD R12, R12, R20 ;  /* 0x000000000c0c7229 */ /* 0x004fd00000000014 */
[----:B------:R-:W-:-:S08]  /*1960*/  DADD R12, R12, R22 ;  /* 0x000000000c0c7229 */ /* 0x000fd00000000016 */
[----:B---3--:R-:W-:-:S08]  /*1970*/  DADD R8, R12, R8 ;  /* 0x000000000c087229 */ /* 0x008fd00000000008 */
[----:B------:R-:W-:-:S08]  /*1980*/  DADD R8, R8, R10 ;  /* 0x0000000008087229 */ /* 0x000fd0000000000a */
[----:B0-----:R-:W-:-:S11]  /*1990*/  DADD R2, R8, R2 ;  /* 0x0000000008027229 */ /* 0x001fd60000000002 */
.L_x_12:
[----:B------:R-:W-:Y:S05]  /*19a0*/  BSYNC.RECONVERGENT B0 ;  /* 0x0000000000007941 */ /* 0x000fea0003800200 */
.L_x_11:
[----:B------:R-:W-:Y:S05]  /*19b0*/  @P3 EXIT ;  /* 0x000000000000394d */ /* 0x000fea0003800000 */
[----:B0-----:R-:W0:Y:S08]  /*19c0*/  LDC.64 R6, c[0x0][0x400] ;  /* 0x00010000ff067b82 */ /* 0x001e300000000a00 */
[----:B------:R-:W1:Y:S08]  /*19d0*/  LDC.64 R8, c[0x0][0x410] ;  /* 0x00010400ff087b82 */ /* 0x000e700000000a00 */
[----:B------:R-:W2:Y:S08]  /*19e0*/  LDC.64 R10, c[0x0][0x408] ;  /* 0x00010200ff0a7b82 */ /* 0x000eb00000000a00 */
[----:B------:R-:W3:Y:S01]  /*19f0*/  LDC.64 R12, c[0x0][0x418] ;  /* 0x00010600ff0c7b82 */ /* 0x000ee20000000a00 */
[----:B0-----:R-:W-:Y:S04]  /*1a00*/  REDG.E.ADD.F64.RN.STRONG.GPU desc[UR6][R6.64], R16 ;  /* 0x00000010060079a6 */ /* 0x001fe8000c12ff06 */
[----:B-1----:R-:W-:Y:S04]  /*1a10*/  REDG.E.ADD.F64.RN.STRONG.GPU desc[UR6][R8.64], R18 ;  /* 0x00000012080079a6 */ /* 0x002fe8000c12ff06 */
[----:B--2---:R-:W-:Y:S04]  /*1a20*/  REDG.E.ADD.F64.RN.STRONG.GPU desc[UR6][R10.64], R4 ;  /* 0x000000040a0079a6 */ /* 0x004fe8000c12ff06 */
[----:B---3--:R-:W-:Y:S01]  /*1a30*/  REDG.E.ADD.F64.RN.STRONG.GPU desc[UR6][R12.64], R2 ;  /* 0x000000020c0079a6 */ /* 0x008fe2000c12ff06 */
[----:B------:R-:W-:Y:S05]  /*1a40*/  EXIT ;  /* 0x000000000000794d */ /* 0x000fea0003800000 */
        .weak           $__internal_0_$__cuda_sm20_dblrcp_rn_slowpath_v3
        .type           $__internal_0_$__cuda_sm20_dblrcp_rn_slowpath_v3,@function
        .size           $__internal_0_$__cuda_sm20_dblrcp_rn_slowpath_v3,(.L_x_18 - $__internal_0_$__cuda_sm20_dblrcp_rn_slowpath_v3)
$__internal_0_$__cuda_sm20_dblrcp_rn_slowpath_v3:
[----:B------:R-:W-:Y:S01]  /*1a50*/  IMAD.MOV.U32 R2, RZ, RZ, R6 ;  /* 0x000000ffff027224 */ /* 0x000fe200078e0006 */
[----:B------:R-:W-:Y:S01]  /*1a60*/  BSSY.RECONVERGENT B2, `(.L_x_13) ;  /* 0x0000026000027945 */ /* 0x000fe20003800200 */
[----:B------:R-:W-:-:S06]  /*1a70*/  IMAD.MOV.U32 R3, RZ, RZ, R7 ;  /* 0x000000ffff037224 */ /* 0x000fcc00078e0007 */
[----:B------:R-:W-:-:S14]  /*1a80*/  DSETP.GTU.AND P0, PT, |R2|, +INF , PT ;  /* 0x7ff000000200742a */ /* 0x000fdc0003f0c200 */
[----:B------:R-:W-:Y:S05]  /*1a90*/  @P0 BRA `(.L_x_14) ;  /* 0x0000000000800947 */ /* 0x000fea0003800000 */
[----:B------:R-:W-:-:S05]  /*1aa0*/  LOP3.LUT R6, R7, 0x7fffffff, RZ, 0xc0, !PT ;  /* 0x7fffffff07067812 */ /* 0x000fca00078ec0ff */
[----:B------:R-:W-:-:S05]  /*1ab0*/  VIADD R4, R6, 0xffffffff ;  /* 0xffffffff06047836 */ /* 0x000fca0000000000 */
[----:B------:R-:W-:-:S13]  /*1ac0*/  ISETP.GE.U32.AND P0, PT, R4, 0x7fefffff, PT ;  /* 0x7fefffff0400780c */ /* 0x000fda0003f06070 */
[----:B------:R-:W-:Y:S01]  /*1ad0*/  @P0 LOP3.LUT R5, R3, 0x7ff00000, RZ, 0x3c, !PT ;  /* 0x7ff0000003050812 */ /* 0x000fe200078e3cff */
[----:B------:R-:W-:Y:S01]  /*1ae0*/  @P0 IMAD.MOV.U32 R4, RZ, RZ, RZ ;  /* 0x000000ffff040224 */ /* 0x000fe200078e00ff */
[----:B------:R-:W-:Y:S06]  /*1af0*/  @P0 BRA `(.L_x_15) ;  /* 0x0000000000700947 */ /* 0x000fec0003800000 */
[----:B------:R-:W-:-:S13]  /*1b00*/  ISETP.GE.U32.AND P0, PT, R6, 0x1000001, PT ;  /* 0x010000010600780c */ /* 0x000fda0003f06070 */
[----:B------:R-:W-:Y:S05]  /*1b10*/  @!P0 BRA `(.L_x_16) ;  /* 0x0000000000388947 */ /* 0x000fea0003800000 */
[----:B------:R-:W-:Y:S02]  /*1b20*/  VIADD R5, R3, 0xc0200000 ;  /* 0xc020000003057836 */ /* 0x000fe40000000000 */
[----:B------:R-:W-:Y:S02]  /*1b30*/  IMAD.MOV.U32 R4, RZ, RZ, R2 ;  /* 0x000000ffff047224 */ /* 0x000fe400078e0002 */
[----:B------:R-:W0:Y:S01]  /*1b40*/  MUFU.RCP64H R7, R5 ;  /* 0x0000000500077308 */ /* 0x000e220000001800 */
[----:B------:R-:W-:-:S06]  /*1b50*/  IMAD.MOV.U32 R6, RZ, RZ, R9 ;  /* 0x000000ffff067224 */ /* 0x000fcc00078e0009 */
[----:B0-----:R-:W-:-:S08]  /*1b60*/  DFMA R8, -R4, R6, 1 ;  /* 0x3ff000000408742b */ /* 0x001fd00000000106 */
[----:B------:R-:W-:-:S08]  /*1b70*/  DFMA R8, R8, R8, R8 ;  /* 0x000000080808722b */ /* 0x000fd00000000008 */
[----:B------:R-:W-:-:S08]  /*1b80*/  DFMA R8, R6, R8, R6 ;  /* 0x000000080608722b */ /* 0x000fd00000000006 */
[----:B------:R-:W-:-:S08]  /*1b90*/  DFMA R6, -R4, R8, 1 ;  /* 0x3ff000000406742b */ /* 0x000fd00000000108 */
[----:B------:R-:W-:-:S08]  /*1ba0*/  DFMA R6, R8, R6, R8 ;  /* 0x000000060806722b */ /* 0x000fd00000000008 */
[----:B------:R-:W-:-:S08]  /*1bb0*/  DMUL R6, R6, 2.2250738585072013831e-308 ;  /* 0x0010000006067828 */ /* 0x000fd00000000000 */
[----:B------:R-:W-:-:S08]  /*1bc0*/  DFMA R2, -R2, R6, 1 ;  /* 0x3ff000000202742b */ /* 0x000fd00000000106 */
[----:B------:R-:W-:-:S08]  /*1bd0*/  DFMA R2, R2, R2, R2 ;  /* 0x000000020202722b */ /* 0x000fd00000000002 */
[----:B------:R-:W-:Y:S01]  /*1be0*/  DFMA R4, R6, R2, R6 ;  /* 0x000000020604722b */ /* 0x000fe20000000006 */
[----:B------:R-:W-:Y:S10]  /*1bf0*/  BRA `(.L_x_15) ;  /* 0x0000000000307947 */ /* 0x000ff40003800000 */
.L_x_16:
[----:B------:R-:W-:Y:S01]  /*1c00*/  DMUL R2, R2, 8.11296384146066816958e+31 ;  /* 0x4690000002027828 */ /* 0x000fe20000000000 */
[----:B------:R-:W-:-:S05]  /*1c10*/  IMAD.MOV.U32 R4, RZ, RZ, R9 ;  /* 0x000000ffff047224 */ /* 0x000fca00078e0009 */
[----:B------:R-:W0:Y:S02]  /*1c20*/  MUFU.RCP64H R5, R3 ;  /* 0x0000000300057308 */ /* 0x000e240000001800 */
[----:B0-----:R-:W-:-:S08]  /*1c30*/  DFMA R6, -R2, R4, 1 ;  /* 0x3ff000000206742b */ /* 0x001fd00000000104 */
[----:B------:R-:W-:-:S08]  /*1c40*/  DFMA R6, R6, R6, R6 ;  /* 0x000000060606722b */ /* 0x000fd00000000006 */
[----:B------:R-:W-:-:S08]  /*1c50*/  DFMA R6, R4, R6, R4 ;  /* 0x000000060406722b */ /* 0x000fd00000000004 */
[----:B------:R-:W-:-:S08]  /*1c60*/  DFMA R4, -R2, R6, 1 ;  /* 0x3ff000000204742b */ /* 0x000fd00000000106 */
[----:B------:R-:W-:-:S08]  /*1c70*/  DFMA R4, R6, R4, R6 ;  /* 0x000000040604722b */ /* 0x000fd00000000006 */
[----:B------:R-:W-:Y:S01]  /*1c80*/  DMUL R4, R4, 8.11296384146066816958e+31 ;  /* 0x4690000004047828 */ /* 0x000fe20000000000 */
[----:B------:R-:W-:Y:S10]  /*1c90*/  BRA `(.L_x_15) ;  /* 0x0000000000087947 */ /* 0x000ff40003800000 */
.L_x_14:
[----:B------:R-:W-:Y:S01]  /*1ca0*/  LOP3.LUT R5, R3, 0x80000, RZ, 0xfc, !PT ;  /* 0x0008000003057812 */ /* 0x000fe200078efcff */
[----:B------:R-:W-:-:S07]  /*1cb0*/  IMAD.MOV.U32 R4, RZ, RZ, R2 ;  /* 0x000000ffff047224 */ /* 0x000fce00078e0002 */
.L_x_15:
[----:B------:R-:W-:Y:S05]  /*1cc0*/  BSYNC.RECONVERGENT B2 ;  /* 0x0000000000027941 */ /* 0x000fea0003800200 */
.L_x_13:
[----:B------:R-:W-:Y:S02]  /*1cd0*/  IMAD.MOV.U32 R2, RZ, RZ, R10 ;  /* 0x000000ffff027224 */ /* 0x000fe400078e000a */
[----:B------:R-:W-:-:S04]  /*1ce0*/  IMAD.MOV.U32 R3, RZ, RZ, 0x0 ;  /* 0x00000000ff037424 */ /* 0x000fc800078e00ff */
[----:B------:R-:W-:Y:S05]  /*1cf0*/  RET.REL.NODEC R2 `(_Z11ccsd_kernelPKdS0_S0_S0_S0_S0_S0_S0_S0_S0_S0_S0_S0_S0_S0_dPdS1_S1_S1_iii) ;  /* 0xffffffe002c07950 */ /* 0x000fea0003c3ffff */
.L_x_17:
        /* <DEDUP_REMOVED lines=16> */
.L_x_18:


//--------------------- .nv.shared.reserved.0     --------------------------
	.section	.nv.shared.reserved.0,"aw",@nobits
	.weak		__nv_reservedSMEM_offset_0_alias
	.size		__nv_reservedSMEM_offset_0_alias, 0, 64
	.other		__nv_reservedSMEM_offset_0_alias,@"STO_CUDA_RESERVED_SHARED STV_DEFAULT"
__nv_reservedSMEM_offset_0_alias:
	.zero		0
	.zero		64


//--------------------- .nv.global                --------------------------
	.section	.nv.global,"aw",@nobits
.nv.global:
	.type		_ZN34_INTERNAL_2077d668_4_k_cu_d79371a16thrust24THRUST_300001_SM_1000_NS12placeholders2_5E,@object
	.size		_ZN34_INTERNAL_2077d668_4_k_cu_d79371a16thrust24THRUST_300001_SM_1000_NS12placeholders2_5E,(_ZN34_INTERNAL_2077d668_4_k_cu_d79371a14cuda3std3__45__cpo6cbeginE - _ZN34_INTERNAL_2077d668_4_k_cu_d79371a16thrust24THRUST_300001_SM_1000_NS12placeholders2_5E)
_ZN34_INTERNAL_2077d668_4_k_cu_d79371a16thrust24THRUST_300001_SM_1000_NS12placeholders2_5E:
	.zero		1
	.type		_ZN34_INTERNAL_2077d668_4_k_cu_d79371a14cuda3std3__45__cpo6cbeginE,@object
	.size		_ZN34_INTERNAL_2077d668_4_k_cu_d79371a14cuda3std3__45__cpo6cbeginE,(_ZN34_INTERNAL_2077d668_4_k_cu_d79371a14cuda3std6ranges3__45__cpo6cbeginE - _ZN34_INTERNAL_2077d668_4_k_cu_d79371a14cuda3std3__45__cpo6cbeginE)
_ZN34_INTERNAL_2077d668_4_k_cu_d79371a14cuda3std3__45__cpo6cbeginE:
	.zero		1
	.type		_ZN34_INTERNAL_2077d668_4_k_cu_d79371a14cuda3std6ranges3__45__cpo6cbeginE,@object
	.size		_ZN34_INTERNAL_2077d668_4_k_cu_d79371a14cuda3std6ranges3__45__cpo6cbeginE,(_ZN34_INTERNAL_2077d668_4_k_cu_d79371a14cuda3std3__48in_placeE - _ZN34_INTERNAL_2077d668_4_k_cu_d79371a14cuda3std6ranges3__45__cpo6cbeginE)
_ZN34_INTERNAL_2077d668_4_k_cu_d79371a14cuda3std6ranges3__45__cpo6cbeginE:
	.zero		1
	.type		_ZN34_INTERNAL_2077d668_4_k_cu_d79371a14cuda3std3__48in_placeE,@object
	.size		_ZN34_INTERNAL_2077d668_4_k_cu_d79371a14cuda3std3__48in_placeE,(_ZN34_INTERNAL_2077d668_4_k_cu_d79371a14cuda3std6ranges3__45__cpo4sizeE - _ZN34_INTERNAL_2077d668_4_k_cu_d79371a14cuda3std3__48in_placeE)
_ZN34_INTERNAL_2077d668_4_k_cu_d79371a14cuda3std3__48in_placeE:
	.zero		1
	.type		_ZN34_INTERNAL_2077d668_4_k_cu_d79371a14cuda3std6ranges3__45__cpo4sizeE,@object
	.size		_ZN34_INTERNAL_2077d668_4_k_cu_d79371a14cuda3std6ranges3__45__cpo4sizeE,(_ZN34_INTERNAL_2077d668_4_k_cu_d79371a16thrust24THRUST_300001_SM_1000_NS12placeholders2_9E - _ZN34_INTERNAL_2077d668_4_k_cu_d79371a14cuda3std6ranges3__45__cpo4sizeE)
_ZN34_INTERNAL_2077d668_4_k_cu_d79371a14cuda3std6ranges3__45__cpo4sizeE:
	.zero		1
	.type		_ZN34_INTERNAL_2077d668_4_k_cu_d79371a16thrust24THRUST_300001_SM_1000_NS12placeholders2_9E,@object
	.size		_ZN34_INTERNAL_2077d668_4_k_cu_d79371a16thrust24THRUST_300001_SM_1000_NS12placeholders2_9E,(_ZN34_INTERNAL_2077d668_4_k_cu_d79371a14cuda3std3__45__cpo7crbeginE - _ZN34_INTERNAL_2077d668_4_k_cu_d79371a16thrust24THRUST_300001_SM_1000_NS12placeholders2_9E)
_ZN34_INTERNAL_2077d668_4_k_cu_d79371a16thrust24THRUST_300001_SM_1000_NS12placeholders2_9E:
	.zero		1
	.type		_ZN34_INTERNAL_2077d668_4_k_cu_d79371a14cuda3std3__45__cpo7crbeginE,@object
	.size		_ZN34_INTERNAL_2077d668_4_k_cu_d79371a14cuda3std3__45__cpo7crbeginE,(_ZN34_INTERNAL_2077d668_4_k_cu_d79371a14cuda3std6ranges3__45__cpo4nextE - _ZN34_INTERNAL_2077d668_4_k_cu_d79371a14cuda3std3__45__cpo7crbeginE)
_ZN34_INTERNAL_2077d668_4_k_cu_d79371a14cuda3std3__45__cpo7crbeginE:
	.zero		1
	.type		_ZN34_INTERNAL_2077d668_4_k_cu_d79371a14cuda3std6ranges3__45__cpo4nextE,@object
	.size		_ZN34_INTERNAL_2077d668_4_k_cu_d79371a14cuda3std6ranges3__45__cpo4nextE,(_ZN34_INTERNAL_2077d668_4_k_cu_d79371a14cuda3std6ranges3__45__cpo4swapE - _ZN34_INTERNAL_2077d668_4_k_cu_d79371a14cuda3std6ranges3__45__cpo4nextE)
_ZN34_INTERNAL_2077d668_4_k_cu_d79371a14cuda3std6ranges3__45__cpo4nextE:
	.zero		1
	.type		_ZN34_INTERNAL_2077d668_4_k_cu_d79371a14cuda3std6ranges3__45__cpo4swapE,@object
	.size		_ZN34_INTERNAL_2077d668_4_k_cu_d79371a14cuda3std6ranges3__45__cpo4swapE,(_ZN34_INTERNAL_2077d668_4_k_cu_d79371a16thrust24THRUST_300001_SM_1000_NS12placeholders2_1E - _ZN34_INTERNAL_2077d668_4_k_cu_d79371a14cuda3std6ranges3__45__cpo4swapE)
_ZN34_INTERNAL_2077d668_4_k_cu_d79371a14cuda3std6ranges3__45__cpo4swapE:
	.zero		1
	.type		_ZN34_INTERNAL_2077d668_4_k_cu_d79371a16thrust24THRUST_300001_SM_1000_NS12placeholders2_1E,@object
	.size		_ZN34_INTERNAL_2077d668_4_k_cu_d79371a16thrust24THRUST_300001_SM_1000_NS12placeholders2_1E,(_ZN34_INTERNAL_2077d668_4_k_cu_d79371a16thrust24THRUST_300001_SM_1000_NS12placeholders2_3E - _ZN34_INTERNAL_2077d668_4_k_cu_d79371a16thrust24THRUST_300001_SM_1000_NS12placeholders2_1E)
_ZN34_INTERNAL_2077d668_4_k_cu_d79371a16thrust24THRUST_300001_SM_1000_NS12placeholders2_1E:
	.zero		1
	.type		_ZN34_INTERNAL_2077d668_4_k_cu_d79371a16thrust24THRUST_300001_SM_1000_NS12placeholders2_3E,@object
	.size		_ZN34_INTERNAL_2077d668_4_k_cu_d79371a16thrust24THRUST_300001_SM_1000_NS12placeholders2_3E,(_ZN34_INTERNAL_2077d668_4_k_cu_d79371a14cuda3std3__45__cpo5beginE - _ZN34_INTERNAL_2077d668_4_k_cu_d79371a16thrust24THRUST_300001_SM_1000_NS12placeholders2_3E)
_ZN34_INTERNAL_2077d668_4_k_cu_d79371a16thrust24THRUST_300001_SM_1000_NS12placeholders2_3E:
	.zero		1
	.type		_ZN34_INTERNAL_2077d668_4_k_cu_d79371a14cuda3std3__45__cpo5beginE,@object
	.size		_ZN34_INTERNAL_2077d668_4_k_cu_d79371a14cuda3std3__45__cpo5beginE,(_ZN34_INTERNAL_2077d668_4_k_cu_d79371a14cuda3std6ranges3__45__cpo5beginE - _ZN34_INTERNAL_2077d668_4_k_cu_d79371a14cuda3std3__45__cpo5beginE)
_ZN34_INTERNAL_2077d668_4_k_cu_d79371a14cuda3std3__45__cpo5beginE:
	.zero		1
	.type		_ZN34_INTERNAL_2077d668_4_k_cu_d79371a14cuda3std6ranges3__45__cpo5beginE,@object
	.size		_ZN34_INTERNAL_2077d668_4_k_cu_d79371a14cuda3std6ranges3__45__cpo5beginE,(_ZN34_INTERNAL_2077d668_4_k_cu_d79371a14cuda3std3__436_GLOBAL__N__2077d668_4_k_cu_d79371a16ignoreE - _ZN34_INTERNAL_2077d668_4_k_cu_d79371a14cuda3std6ranges3__45__cpo5beginE)
_ZN34_INTERNAL_2077d668_4_k_cu_d79371a14cuda3std6ranges3__45__cpo5beginE:
	.zero		1
	.type		_ZN34_INTERNAL_2077d668_4_k_cu_d79371a14cuda3std3__436_GLOBAL__N__2077d668_4_k_cu_d79371a16ignoreE,@object
	.size		_ZN34_INTERNAL_2077d668_4_k_cu_d79371a14cuda3std3__436_GLOBAL__N__2077d668_4_k_cu_d79371a16ignoreE,(_ZN34_INTERNAL_2077d668_4_k_cu_d79371a14cuda3std6ranges3__45__cpo4dataE - _ZN34_INTERNAL_2077d668_4_k_cu_d79371a14cuda3std3__436_GLOBAL__N__2077d668_4_k_cu_d79371a16ignoreE)
_ZN34_INTERNAL_2077d668_4_k_cu_d79371a14cuda3std3__436_GLOBAL__N__2077d668_4_k_cu_d79371a16ignoreE:
	.zero		1
	.type		_ZN34_INTERNAL_2077d668_4_k_cu_d79371a14cuda3std6ranges3__45__cpo4dataE,@object
	.size		_ZN34_INTERNAL_2077d668_4_k_cu_d79371a14cuda3std6ranges3__45__cpo4dataE,(_ZN34_INTERNAL_2077d668_4_k_cu_d79371a16thrust24THRUST_300001_SM_1000_NS12placeholders2_7E - _ZN34_INTERNAL_2077d668_4_k_cu_d79371a14cuda3std6ranges3__45__cpo4dataE)
_ZN34_INTERNAL_2077d668_4_k_cu_d79371a14cuda3std6ranges3__45__cpo4dataE:
	.zero		1
	.type		_ZN34_INTERNAL_2077d668_4_k_cu_d79371a16thrust24THRUST_300001_SM_1000_NS12placeholders2_7E,@object
	.size		_ZN34_INTERNAL_2077d668_4_k_cu_d79371a16thrust24THRUST_300001_SM_1000_NS12placeholders2_7E,(_ZN34_INTERNAL_2077d668_4_k_cu_d79371a14cuda3std3__45__cpo6rbeginE - _ZN34_INTERNAL_2077d668_4_k_cu_d79371a16thrust24THRUST_300001_SM_1000_NS12placeholders2_7E)
_ZN34_INTERNAL_2077d668_4_k_cu_d79371a16thrust24THRUST_300001_SM_1000_NS12placeholders2_7E:
	.zero		1
	.type		_ZN34_INTERNAL_2077d668_4_k_cu_d79371a14cuda3std3__45__cpo6rbeginE,@object
	.size		_ZN34_INTERNAL_2077d668_4_k_cu_d79371a14cuda3std3__45__cpo6rbeginE,(_ZN34_INTERNAL_2077d668_4_k_cu_d79371a14cuda3std6ranges3__45__cpo7advanceE - _ZN34_INTERNAL_2077d668_4_k_cu_d79371a14cuda3std3__45__cpo6rbeginE)
_ZN34_INTERNAL_2077d668_4_k_cu_d79371a14cuda3std3__45__cpo6rbeginE:
	.zero		1
	.type		_ZN34_INTERNAL_2077d668_4_k_cu_d79371a14cuda3std6ranges3__45__cpo7advanceE,@object
	.size		_ZN34_INTERNAL_2077d668_4_k_cu_d79371a14cuda3std6ranges3__45__cpo7advanceE,(_ZN34_INTERNAL_2077d668_4_k_cu_d79371a14cuda3std3__47nulloptE - _ZN34_INTERNAL_2077d668_4_k_cu_d79371a14cuda3std6ranges3__45__cpo7advanceE)
_ZN34_INTERNAL_2077d668_4_k_cu_d79371a14cuda3std6ranges3__45__cpo7advanceE:
	.zero		1
	.type		_ZN34_INTERNAL_2077d668_4_k_cu_d79371a14cuda3std3__47nulloptE,@object
	.size		_ZN34_INTERNAL_2077d668_4_k_cu_d79371a14cuda3std3__47nulloptE,(_ZN34_INTERNAL_2077d668_4_k_cu_d79371a14cuda3std6ranges3__45__cpo8distanceE - _ZN34_INTERNAL_2077d668_4_k_cu_d79371a14cuda3std3__47nulloptE)
_ZN34_INTERNAL_2077d668_4_k_cu_d79371a14cuda3std3__47nulloptE:
	.zero		1
	.type		_ZN34_INTERNAL_2077d668_4_k_cu_d79371a14cuda3std6ranges3__45__cpo8distanceE,@object
	.size		_ZN34_INTERNAL_2077d668_4_k_cu_d79371a14cuda3std6ranges3__45__cpo8distanceE,(_ZN34_INTERNAL_2077d668_4_k_cu_d79371a16thrust24THRUST_300001_SM_1000_NS12placeholders2_6E - _ZN34_INTERNAL_2077d668_4_k_cu_d79371a14cuda3std6ranges3__45__cpo8distanceE)
_ZN34_INTERNAL_2077d668_4_k_cu_d79371a14cuda3std6ranges3__45__cpo8distanceE:
	.zero		1
	.type		_ZN34_INTERNAL_2077d668_4_k_cu_d79371a16thrust24THRUST_300001_SM_1000_NS12placeholders2_6E,@object
	.size		_ZN34_INTERNAL_2077d668_4_k_cu_d79371a16thrust24THRUST_300001_SM_1000_NS12placeholders2_6E,(_ZN34_INTERNAL_2077d668_4_k_cu_d79371a14cuda3std3__45__cpo4cendE - _ZN34_INTERNAL_2077d668_4_k_cu_d79371a16thrust24THRUST_300001_SM_1000_NS12placeholders2_6E)
_ZN34_INTERNAL_2077d668_4_k_cu_d79371a16thrust24THRUST_300001_SM_1000_NS12placeholders2_6E:
	.zero		1
	.type		_ZN34_INTERNAL_2077d668_4_k_cu_d79371a14cuda3std3__45__cpo4cendE,@object
	.size		_ZN34_INTERNAL_2077d668_4_k_cu_d79371a14cuda3std3__45__cpo4cendE,(_ZN34_INTERNAL_2077d668_4_k_cu_d79371a14cuda3std6ranges3__45__cpo4cendE - _ZN34_INTERNAL_2077d668_4_k_cu_d79371a14cuda3std3__45__cpo4cendE)
_ZN34_INTERNAL_2077d668_4_k_cu_d79371a14cuda3std3__45__cpo4cendE:
	.zero		1
	.type		_ZN34_INTERNAL_2077d668_4_k_cu_d79371a14cuda3std6ranges3__45__cpo4cendE,@object
	.size		_ZN34_INTERNAL_2077d668_4_k_cu_d79371a14cuda3std6ranges3__45__cpo4cendE,(_ZN34_INTERNAL_2077d668_4_k_cu_d79371a14cuda3std3__420unreachable_sentinelE - _ZN34_INTERNAL_2077d668_4_k_cu_d79371a14cuda3std6ranges3__45__cpo4cendE)
_ZN34_INTERNAL_2077d668_4_k_cu_d79371a14cuda3std6ranges3__45__cpo4cendE:
	.zero		1
	.type		_ZN34_INTERNAL_2077d668_4_k_cu_d79371a14cuda3std3__420unreachable_sentinelE,@object
	.size		_ZN34_INTERNAL_2077d668_4_k_cu_d79371a14cuda3std3__420unreachable_sentinelE,(_ZN34_INTERNAL_2077d668_4_k_cu_d79371a14cuda3std6ranges3__45__cpo5ssizeE - _ZN34_INTERNAL_2077d668_4_k_cu_d79371a14cuda3std3__420unreachable_sentinelE)
_ZN34_INTERNAL_2077d668_4_k_cu_d79371a14cuda3std3__420unreachable_sentinelE:
	.zero		1
	.type		_ZN34_INTERNAL_2077d668_4_k_cu_d79371a14cuda3std6ranges3__45__cpo5ssizeE,@object
	.size		_ZN34_INTERNAL_2077d668_4_k_cu_d79371a14cuda3std6ranges3__45__cpo5ssizeE,(_ZN34_INTERNAL_2077d668_4_k_cu_d79371a16thrust24THRUST_300001_SM_1000_NS12placeholders3_10E - _ZN34_INTERNAL_2077d668_4_k_cu_d79371a14cuda3std6ranges3__45__cpo5ssizeE)
_ZN34_INTERNAL_2077d668_4_k_cu_d79371a14cuda3std6ranges3__45__cpo5ssizeE:
	.zero		1
	.type		_ZN34_INTERNAL_2077d668_4_k_cu_d79371a16thrust24THRUST_300001_SM_1000_NS12placeholders3_10E,@object
	.size		_ZN34_INTERNAL_2077d668_4_k_cu_d79371a16thrust24THRUST_300001_SM_1000_NS12placeholders3_10E,(_ZN34_INTERNAL_2077d668_4_k_cu_d79371a14cuda3std3__45__cpo5crendE - _ZN34_INTERNAL_2077d668_4_k_cu_d79371a16thrust24THRUST_300001_SM_1000_NS12placeholders3_10E)
_ZN34_INTERNAL_2077d668_4_k_cu_d79371a16thrust24THRUST_300001_SM_1000_NS12placeholders3_10E:
	.zero		1
	.type		_ZN34_INTERNAL_2077d668_4_k_cu_d79371a14cuda3std3__45__cpo5crendE,@object
	.size		_ZN34_INTERNAL_2077d668_4_k_cu_d79371a14cuda3std3__45__cpo5crendE,(_ZN34_INTERNAL_2077d668_4_k_cu_d79371a14cuda3std6ranges3__45__cpo4prevE - _ZN34_INTERNAL_2077d668_4_k_cu_d79371a14cuda3std3__45__cpo5crendE)
_ZN34_INTERNAL_2077d668_4_k_cu_d79371a14cuda3std3__45__cpo5crendE:
	.zero		1
	.type		_ZN34_INTERNAL_2077d668_4_k_cu_d79371a14cuda3std6ranges3__45__cpo4prevE,@object
	.size		_ZN34_INTERNAL_2077d668_4_k_cu_d79371a14cuda3std6ranges3__45__cpo4prevE,(_ZN34_INTERNAL_2077d668_4_k_cu_d79371a14cuda3std6ranges3__45__cpo9iter_moveE - _ZN34_INTERNAL_2077d668_4_k_cu_d79371a14cuda3std6ranges3__45__cpo4prevE)
_ZN34_INTERNAL_2077d668_4_k_cu_d79371a14cuda3std6ranges3__45__cpo4prevE:
	.zero		1
	.type		_ZN34_INTERNAL_2077d668_4_k_cu_d79371a14cuda3std6ranges3__45__cpo9iter_moveE,@object
	.size		_ZN34_INTERNAL_2077d668_4_k_cu_d79371a14cuda3std6ranges3__45__cpo9iter_moveE,(_ZN34_INTERNAL_2077d668_4_k_cu_d79371a16thrust24THRUST_300001_SM_1000_NS12placeholders2_2E - _ZN34_INTERNAL_2077d668_4_k_cu_d79371a14cuda3std6ranges3__45__cpo9iter_moveE)
_ZN34_INTERNAL_2077d668_4_k_cu_d79371a14cuda3std6ranges3__45__cpo9iter_moveE:
	.zero		1
	.type		_ZN34_INTERNAL_2077d668_4_k_cu_d79371a16thrust24THRUST_300001_SM_1000_NS12placeholders2_2E,@object
	.size		_ZN34_INTERNAL_2077d668_4_k_cu_d79371a16thrust24THRUST_300001_SM_1000_NS12placeholders2_2E,(_ZN34_INTERNAL_2077d668_4_k_cu_d79371a16thrust24THRUST_300001_SM_1000_NS12placeholders2_4E - _ZN34_INTERNAL_2077d668_4_k_cu_d79371a16thrust24THRUST_300001_SM_1000_NS12placeholders2_2E)
_ZN34_INTERNAL_2077d668_4_k_cu_d79371a16thrust24THRUST_300001_SM_1000_NS12placeholders2_2E:
	.zero		1
	.type		_ZN34_INTERNAL_2077d668_4_k_cu_d79371a16thrust24THRUST_300001_SM_1000_NS12placeholders2_4E,@object
	.size		_ZN34_INTERNAL_2077d668_4_k_cu_d79371a16thrust24THRUST_300001_SM_1000_NS12placeholders2_4E,(_ZN34_INTERNAL_2077d668_4_k_cu_d79371a14cuda3std3__45__cpo3endE - _ZN34_INTERNAL_2077d668_4_k_cu_d79371a16thrust24THRUST_300001_SM_1000_NS12placeholders2_4E)
_ZN34_INTERNAL_2077d668_4_k_cu_d79371a16thrust24THRUST_300001_SM_1000_NS12placeholders2_4E:
	.zero		1
	.type		_ZN34_INTERNAL_2077d668_4_k_cu_d79371a14cuda3std3__45__cpo3endE,@object
	.size		_ZN34_INTERNAL_2077d668_4_k_cu_d79371a14cuda3std3__45__cpo3endE,(_ZN34_INTERNAL_2077d668_4_k_cu_d79371a14cuda3std6ranges3__45__cpo3endE - _ZN34_INTERNAL_2077d668_4_k_cu_d79371a14cuda3std3__45__cpo3endE)
_ZN34_INTERNAL_2077d668_4_k_cu_d79371a14cuda3std3__45__cpo3endE:
	.zero		1
	.type		_ZN34_INTERNAL_2077d668_4_k_cu_d79371a14cuda3std6ranges3__45__cpo3endE,@object
	.size		_ZN34_INTERNAL_2077d668_4_k_cu_d79371a14cuda3std6ranges3__45__cpo3endE,(_ZN34_INTERNAL_2077d668_4_k_cu_d79371a14cuda3std3__419piecewise_constructE - _ZN34_INTERNAL_2077d668_4_k_cu_d79371a14cuda3std6ranges3__45__cpo3endE)
_ZN34_INTERNAL_2077d668_4_k_cu_d79371a14cuda3std6ranges3__45__cpo3endE:
	.zero		1
	.type		_ZN34_INTERNAL_2077d668_4_k_cu_d79371a14cuda3std3__419piecewise_constructE,@object
	.size		_ZN34_INTERNAL_2077d668_4_k_cu_d79371a14cuda3std3__419piecewise_constructE,(_ZN34_INTERNAL_2077d668_4_k_cu_d79371a14cuda3std6ranges3__45__cpo5cdataE - _ZN34_INTERNAL_2077d668_4_k_cu_d79371a14cuda3std3__419piecewise_constructE)
_ZN34_INTERNAL_2077d668_4_k_cu_d79371a14cuda3std3__419piecewise_constructE:
	.zero		1
	.type		_ZN34_INTERNAL_2077d668_4_k_cu_d79371a14cuda3std6ranges3__45__cpo5cdataE,@object
	.size		_ZN34_INTERNAL_2077d668_4_k_cu_d79371a14cuda3std6ranges3__45__cpo5cdataE,(_ZN34_INTERNAL_2077d668_4_k_cu_d79371a16thrust24THRUST_300001_SM_1000_NS12placeholders2_8E - _ZN34_INTERNAL_2077d668_4_k_cu_d79371a14cuda3std6ranges3__45__cpo5cdataE)
_ZN34_INTERNAL_2077d668_4_k_cu_d79371a14cuda3std6ranges3__45__cpo5cdataE:
	.zero		1
	.type		_ZN34_INTERNAL_2077d668_4_k_cu_d79371a16thrust24THRUST_300001_SM_1000_NS12placeholders2_8E,@object
	.size		_ZN34_INTERNAL_2077d668_4_k_cu_d79371a16thrust24THRUST_300001_SM_1000_NS12placeholders2_8E,(_ZN34_INTERNAL_2077d668_4_k_cu_d79371a14cuda3std3__45__cpo4rendE - _ZN34_INTERNAL_2077d668_4_k_cu_d79371a16thrust24THRUST_300001_SM_1000_NS12placeholders2_8E)
_ZN34_INTERNAL_2077d668_4_k_cu_d79371a16thrust24THRUST_300001_SM_1000_NS12placeholders2_8E:
	.zero		1
	.type		_ZN34_INTERNAL_2077d668_4_k_cu_d79371a14cuda3std3__45__cpo4rendE,@object
	.size		_ZN34_INTERNAL_2077d668_4_k_cu_d79371a14cuda3std3__45__cpo4rendE,(_ZN34_INTERNAL_2077d668_4_k_cu_d79371a14cuda3std6ranges3__45__cpo9iter_swapE - _ZN34_INTERNAL_2077d668_4_k_cu_d79371a14cuda3std3__45__cpo4rendE)
_ZN34_INTERNAL_2077d668_4_k_cu_d79371a14cuda3std3__45__cpo4rendE:
	.zero		1
	.type		_ZN34_INTERNAL_2077d668_4_k_cu_d79371a14cuda3std6ranges3__45__cpo9iter_swapE,@object
	.size		_ZN34_INTERNAL_2077d668_4_k_cu_d79371a14cuda3std6ranges3__45__cpo9iter_swapE,(_ZN34_INTERNAL_2077d668_4_k_cu_d79371a14cuda3std3__48unexpectE - _ZN34_INTERNAL_2077d668_4_k_cu_d79371a14cuda3std6ranges3__45__cpo9iter_swapE)
_ZN34_INTERNAL_2077d668_4_k_cu_d79371a14cuda3std6ranges3__45__cpo9iter_swapE:
	.zero		1
	.type		_ZN34_INTERNAL_2077d668_4_k_cu_d79371a14cuda3std3__48unexpectE,@object
	.size		_ZN34_INTERNAL_2077d668_4_k_cu_d79371a14cuda3std3__48unexpectE,(_ZN34_INTERNAL_2077d668_4_k_cu_d79371a16thrust24THRUST_300001_SM_1000_NS6system6detail10sequential3seqE - _ZN34_INTERNAL_2077d668_4_k_cu_d79371a14cuda3std3__48unexpectE)
_ZN34_INTERNAL_2077d668_4_k_cu_d79371a14cuda3std3__48unexpectE:
	.zero		1
	.type		_ZN34_INTERNAL_2077d668_4_k_cu_d79371a16thrust24THRUST_300001_SM_1000_NS6system6detail10sequential3seqE,@object
	.size		_ZN34_INTERNAL_2077d668_4_k_cu_d79371a16thrust24THRUST_300001_SM_1000_NS6system6detail10sequential3seqE,(.L_29 - _ZN34_INTERNAL_2077d668_4_k_cu_d79371a16thrust24THRUST_300001_SM_1000_NS6system6detail10sequential3seqE)
_ZN34_INTERNAL_2077d668_4_k_cu_d79371a16thrust24THRUST_300001_SM_1000_NS6system6detail10sequential3seqE:
	.zero		1
.L_29:


//--------------------- .nv.shared._Z11ccsd_kernelPKdS0_S0_S0_S0_S0_S0_S0_S0_S0_S0_S0_S0_S0_S0_dPdS1_S1_S1_iii --------------------------
	.section	.nv.shared._Z11ccsd_kernelPKdS0_S0_S0_S0_S0_S0_S0_S0_S0_S0_S0_S0_S0_S0_dPdS1_S1_S1_iii,"aw",@nobits
	.sectionflags	@""
	.align	8
.nv.shared._Z11ccsd_kernelPKdS0_S0_S0_S0_S0_S0_S0_S0_S0_S0_S0_S0_S0_S0_dPdS1_S1_S1_iii:
	.zero		1344


//--------------------- .nv.constant0._ZN3cub18CUB_300001_SM_10006detail11EmptyKernelIvEEvv --------------------------
	.section	.nv.constant0._ZN3cub18CUB_300001_SM_10006detail11EmptyKernelIvEEvv,"a",@progbits
	.sectionflags	@""
	.align	4
.nv.constant0._ZN3cub18CUB_300001_SM_10006detail11EmptyKernelIvEEvv:
	.zero		896


//--------------------- .nv.constant0._Z11ccsd_kernelPKdS0_S0_S0_S0_S0_S0_S0_S0_S0_S0_S0_S0_S0_S0_dPdS1_S1_S1_iii --------------------------
	.section	.nv.constant0._Z11ccsd_kernelPKdS0_S0_S0_S0_S0_S0_S0_S0_S0_S0_S0_S0_S0_S0_dPdS1_S1_S1_iii,"a",@progbits
	.sectionflags	@""
	.align	4
.nv.constant0._Z11ccsd_kernelPKdS0_S0_S0_S0_S0_S0_S0_S0_S0_S0_S0_S0_S0_S0_dPdS1_S1_S1_iii:
	.zero		1068


//--------------------- SYMBOLS --------------------------

	.type		.nv.reservedSmem.offset0,@object
	.size		.nv.reservedSmem.offset0,0x4
	.type		.nv.reservedSmem.cap,@object
	.size		.nv.reservedSmem.cap,0x4
